//
// Generated by NVIDIA NVVM Compiler
//
// Compiler Build ID: CL-36424714
// Cuda compilation tools, release 13.0, V13.0.88
// Based on NVVM 20.0.0
//

.version 9.0
.target sm_100
.address_size 64

	// .globl	_Z5sgemmILi16ELi2EEvPfS0_S0_iii
// _ZZ5sgemmILi16ELi2EEvPfS0_S0_iiiE6smem_A has been demoted
// _ZZ5sgemmILi16ELi2EEvPfS0_S0_iiiE6smem_B has been demoted

.visible .entry _Z5sgemmILi16ELi2EEvPfS0_S0_iii(
	.param .u64 .ptr .align 1 _Z5sgemmILi16ELi2EEvPfS0_S0_iii_param_0,
	.param .u64 .ptr .align 1 _Z5sgemmILi16ELi2EEvPfS0_S0_iii_param_1,
	.param .u64 .ptr .align 1 _Z5sgemmILi16ELi2EEvPfS0_S0_iii_param_2,
	.param .u32 _Z5sgemmILi16ELi2EEvPfS0_S0_iii_param_3,
	.param .u32 _Z5sgemmILi16ELi2EEvPfS0_S0_iii_param_4,
	.param .u32 _Z5sgemmILi16ELi2EEvPfS0_S0_iii_param_5
)
{
	.reg .pred 	%p<3>;
	.reg .b32 	%r<68>;
	.reg .b32 	%f<283>;
	.reg .b64 	%rd<63>;
	// demoted variable
	.shared .align 4 .b8 _ZZ5sgemmILi16ELi2EEvPfS0_S0_iiiE6smem_A[4096];
	// demoted variable
	.shared .align 4 .b8 _ZZ5sgemmILi16ELi2EEvPfS0_S0_iiiE6smem_B[4096];
	ld.param.u32 	%r19, [_Z5sgemmILi16ELi2EEvPfS0_S0_iii_param_5];
	mov.u32 	%r1, %ctaid.y;
	setp.lt.s32 	%p1, %r19, 1;
	mov.f32 	%f279, 0f00000000;
	mov.f32 	%f280, %f279;
	mov.f32 	%f281, %f279;
	mov.f32 	%f282, %f279;
	@%p1 bra 	$L__BB0_3;
	ld.param.u32 	%r60, [_Z5sgemmILi16ELi2EEvPfS0_S0_iii_param_4];
	mov.u32 	%r21, %ntid.y;
	mul.lo.s32 	%r22, %r21, %r1;
	mul.lo.s32 	%r23, %r22, %r19;
	shl.b32 	%r24, %r23, 1;
	cvt.u64.u32 	%rd1, %r24;
	mov.u32 	%r25, %tid.y;
	mov.u32 	%r26, %tid.x;
	shl.b32 	%r27, %r25, 7;
	mov.u32 	%r28, _ZZ5sgemmILi16ELi2EEvPfS0_S0_iiiE6smem_B;
	add.s32 	%r29, %r28, %r27;
	mov.u32 	%r30, _ZZ5sgemmILi16ELi2EEvPfS0_S0_iiiE6smem_A;
	add.s32 	%r2, %r30, %r27;
	shl.b32 	%r31, %r26, 2;
	add.s32 	%r3, %r29, %r31;
	add.s32 	%r32, %r25, 16;
	mad.lo.s32 	%r67, %r60, %r32, %r26;
	mad.lo.s32 	%r66, %r25, %r60, %r26;
	mad.lo.s32 	%r64, %r19, %r32, %r26;
	mad.lo.s32 	%r63, %r25, %r19, %r26;
	mov.f32 	%f279, 0f00000000;
	mov.b32 	%r65, 16;
$L__BB0_2:
	ld.param.u32 	%r61, [_Z5sgemmILi16ELi2EEvPfS0_S0_iii_param_4];
	ld.param.u64 	%rd61, [_Z5sgemmILi16ELi2EEvPfS0_S0_iii_param_1];
	ld.param.u64 	%rd60, [_Z5sgemmILi16ELi2EEvPfS0_S0_iii_param_0];
	add.s32 	%r33, %r66, 16;
	cvt.u64.u32 	%rd5, %r63;
	add.s64 	%rd6, %rd5, %rd1;
	cvta.to.global.u64 	%rd7, %rd60;
	shl.b64 	%rd8, %rd6, 2;
	add.s64 	%rd9, %rd7, %rd8;
	ld.global.f32 	%f15, [%rd9];
	mov.u32 	%r34, %tid.x;
	shl.b32 	%r35, %r34, 2;
	add.s32 	%r36, %r2, %r35;
	st.shared.f32 	[%r36], %f15;
	cvt.u64.u32 	%rd10, %r66;
	mov.u32 	%r37, %ntid.x;
	mov.u32 	%r38, %ctaid.x;
	mul.lo.s32 	%r39, %r37, %r38;
	shl.b32 	%r40, %r39, 1;
	cvt.u64.u32 	%rd11, %r40;
	add.s64 	%rd12, %rd10, %rd11;
	cvta.to.global.u64 	%rd13, %rd61;
	shl.b64 	%rd14, %rd12, 2;
	add.s64 	%rd15, %rd13, %rd14;
	ld.global.f32 	%f16, [%rd15];
	st.shared.f32 	[%r3], %f16;
	add.s32 	%r41, %r63, 16;
	cvt.u64.u32 	%rd16, %r41;
	add.s64 	%rd17, %rd16, %rd1;
	shl.b64 	%rd18, %rd17, 2;
	add.s64 	%rd19, %rd7, %rd18;
	ld.global.f32 	%f17, [%rd19];
	st.shared.f32 	[%r36+64], %f17;
	cvt.u64.u32 	%rd20, %r33;
	add.s64 	%rd21, %rd20, %rd11;
	shl.b64 	%rd22, %rd21, 2;
	add.s64 	%rd23, %rd13, %rd22;
	ld.global.f32 	%f18, [%rd23];
	st.shared.f32 	[%r3+64], %f18;
	add.s32 	%r42, %r67, 16;
	cvt.u64.u32 	%rd24, %r64;
	add.s64 	%rd25, %rd24, %rd1;
	shl.b64 	%rd26, %rd25, 2;
	add.s64 	%rd27, %rd7, %rd26;
	ld.global.f32 	%f19, [%rd27];
	st.shared.f32 	[%r36+2048], %f19;
	cvt.u64.u32 	%rd28, %r67;
	add.s64 	%rd29, %rd28, %rd11;
	shl.b64 	%rd30, %rd29, 2;
	add.s64 	%rd31, %rd13, %rd30;
	ld.global.f32 	%f20, [%rd31];
	st.shared.f32 	[%r3+2048], %f20;
	add.s32 	%r43, %r64, 16;
	cvt.u64.u32 	%rd32, %r43;
	add.s64 	%rd33, %rd32, %rd1;
	shl.b64 	%rd34, %rd33, 2;
	add.s64 	%rd35, %rd7, %rd34;
	ld.global.f32 	%f21, [%rd35];
	st.shared.f32 	[%r36+2112], %f21;
	cvt.u64.u32 	%rd36, %r42;
	add.s64 	%rd37, %rd36, %rd11;
	shl.b64 	%rd38, %rd37, 2;
	add.s64 	%rd39, %rd13, %rd38;
	ld.global.f32 	%f22, [%rd39];
	st.shared.f32 	[%r3+2112], %f22;
	bar.sync 	0;
	ld.shared.f32 	%f23, [%r2];
	mov.u32 	%r44, _ZZ5sgemmILi16ELi2EEvPfS0_S0_iiiE6smem_B;
	add.s32 	%r45, %r44, %r35;
	ld.shared.f32 	%f24, [%r45];
	fma.rn.f32 	%f25, %f23, %f24, %f282;
	ld.shared.f32 	%f26, [%r2+4];
	ld.shared.f32 	%f27, [%r45+128];
	fma.rn.f32 	%f28, %f26, %f27, %f25;
	ld.shared.f32 	%f29, [%r2+8];
	ld.shared.f32 	%f30, [%r45+256];
	fma.rn.f32 	%f31, %f29, %f30, %f28;
	ld.shared.f32 	%f32, [%r2+12];
	ld.shared.f32 	%f33, [%r45+384];
	fma.rn.f32 	%f34, %f32, %f33, %f31;
	ld.shared.f32 	%f35, [%r2+16];
	ld.shared.f32 	%f36, [%r45+512];
	fma.rn.f32 	%f37, %f35, %f36, %f34;
	ld.shared.f32 	%f38, [%r2+20];
	ld.shared.f32 	%f39, [%r45+640];
	fma.rn.f32 	%f40, %f38, %f39, %f37;
	ld.shared.f32 	%f41, [%r2+24];
	ld.shared.f32 	%f42, [%r45+768];
	fma.rn.f32 	%f43, %f41, %f42, %f40;
	ld.shared.f32 	%f44, [%r2+28];
	ld.shared.f32 	%f45, [%r45+896];
	fma.rn.f32 	%f46, %f44, %f45, %f43;
	ld.shared.f32 	%f47, [%r2+32];
	ld.shared.f32 	%f48, [%r45+1024];
	fma.rn.f32 	%f49, %f47, %f48, %f46;
	ld.shared.f32 	%f50, [%r2+36];
	ld.shared.f32 	%f51, [%r45+1152];
	fma.rn.f32 	%f52, %f50, %f51, %f49;
	ld.shared.f32 	%f53, [%r2+40];
	ld.shared.f32 	%f54, [%r45+1280];
	fma.rn.f32 	%f55, %f53, %f54, %f52;
	ld.shared.f32 	%f56, [%r2+44];
	ld.shared.f32 	%f57, [%r45+1408];
	fma.rn.f32 	%f58, %f56, %f57, %f55;
	ld.shared.f32 	%f59, [%r2+48];
	ld.shared.f32 	%f60, [%r45+1536];
	fma.rn.f32 	%f61, %f59, %f60, %f58;
	ld.shared.f32 	%f62, [%r2+52];
	ld.shared.f32 	%f63, [%r45+1664];
	fma.rn.f32 	%f64, %f62, %f63, %f61;
	ld.shared.f32 	%f65, [%r2+56];
	ld.shared.f32 	%f66, [%r45+1792];
	fma.rn.f32 	%f67, %f65, %f66, %f64;
	ld.shared.f32 	%f68, [%r2+60];
	ld.shared.f32 	%f69, [%r45+1920];
	fma.rn.f32 	%f70, %f68, %f69, %f67;
	ld.shared.f32 	%f71, [%r2+64];
	ld.shared.f32 	%f72, [%r45+2048];
	fma.rn.f32 	%f73, %f71, %f72, %f70;
	ld.shared.f32 	%f74, [%r2+68];
	ld.shared.f32 	%f75, [%r45+2176];
	fma.rn.f32 	%f76, %f74, %f75, %f73;
	ld.shared.f32 	%f77, [%r2+72];
	ld.shared.f32 	%f78, [%r45+2304];
	fma.rn.f32 	%f79, %f77, %f78, %f76;
	ld.shared.f32 	%f80, [%r2+76];
	ld.shared.f32 	%f81, [%r45+2432];
	fma.rn.f32 	%f82, %f80, %f81, %f79;
	ld.shared.f32 	%f83, [%r2+80];
	ld.shared.f32 	%f84, [%r45+2560];
	fma.rn.f32 	%f85, %f83, %f84, %f82;
	ld.shared.f32 	%f86, [%r2+84];
	ld.shared.f32 	%f87, [%r45+2688];
	fma.rn.f32 	%f88, %f86, %f87, %f85;
	ld.shared.f32 	%f89, [%r2+88];
	ld.shared.f32 	%f90, [%r45+2816];
	fma.rn.f32 	%f91, %f89, %f90, %f88;
	ld.shared.f32 	%f92, [%r2+92];
	ld.shared.f32 	%f93, [%r45+2944];
	fma.rn.f32 	%f94, %f92, %f93, %f91;
	ld.shared.f32 	%f95, [%r2+96];
	ld.shared.f32 	%f96, [%r45+3072];
	fma.rn.f32 	%f97, %f95, %f96, %f94;
	ld.shared.f32 	%f98, [%r2+100];
	ld.shared.f32 	%f99, [%r45+3200];
	fma.rn.f32 	%f100, %f98, %f99, %f97;
	ld.shared.f32 	%f101, [%r2+104];
	ld.shared.f32 	%f102, [%r45+3328];
	fma.rn.f32 	%f103, %f101, %f102, %f100;
	ld.shared.f32 	%f104, [%r2+108];
	ld.shared.f32 	%f105, [%r45+3456];
	fma.rn.f32 	%f106, %f104, %f105, %f103;
	ld.shared.f32 	%f107, [%r2+112];
	ld.shared.f32 	%f108, [%r45+3584];
	fma.rn.f32 	%f109, %f107, %f108, %f106;
	ld.shared.f32 	%f110, [%r2+116];
	ld.shared.f32 	%f111, [%r45+3712];
	fma.rn.f32 	%f112, %f110, %f111, %f109;
	ld.shared.f32 	%f113, [%r2+120];
	ld.shared.f32 	%f114, [%r45+3840];
	fma.rn.f32 	%f115, %f113, %f114, %f112;
	ld.shared.f32 	%f116, [%r2+124];
	ld.shared.f32 	%f117, [%r45+3968];
	fma.rn.f32 	%f282, %f116, %f117, %f115;
	ld.shared.f32 	%f118, [%r45+64];
	fma.rn.f32 	%f119, %f23, %f118, %f281;
	ld.shared.f32 	%f120, [%r45+192];
	fma.rn.f32 	%f121, %f26, %f120, %f119;
	ld.shared.f32 	%f122, [%r45+320];
	fma.rn.f32 	%f123, %f29, %f122, %f121;
	ld.shared.f32 	%f124, [%r45+448];
	fma.rn.f32 	%f125, %f32, %f124, %f123;
	ld.shared.f32 	%f126, [%r45+576];
	fma.rn.f32 	%f127, %f35, %f126, %f125;
	ld.shared.f32 	%f128, [%r45+704];
	fma.rn.f32 	%f129, %f38, %f128, %f127;
	ld.shared.f32 	%f130, [%r45+832];
	fma.rn.f32 	%f131, %f41, %f130, %f129;
	ld.shared.f32 	%f132, [%r45+960];
	fma.rn.f32 	%f133, %f44, %f132, %f131;
	ld.shared.f32 	%f134, [%r45+1088];
	fma.rn.f32 	%f135, %f47, %f134, %f133;
	ld.shared.f32 	%f136, [%r45+1216];
	fma.rn.f32 	%f137, %f50, %f136, %f135;
	ld.shared.f32 	%f138, [%r45+1344];
	fma.rn.f32 	%f139, %f53, %f138, %f137;
	ld.shared.f32 	%f140, [%r45+1472];
	fma.rn.f32 	%f141, %f56, %f140, %f139;
	ld.shared.f32 	%f142, [%r45+1600];
	fma.rn.f32 	%f143, %f59, %f142, %f141;
	ld.shared.f32 	%f144, [%r45+1728];
	fma.rn.f32 	%f145, %f62, %f144, %f143;
	ld.shared.f32 	%f146, [%r45+1856];
	fma.rn.f32 	%f147, %f65, %f146, %f145;
	ld.shared.f32 	%f148, [%r45+1984];
	fma.rn.f32 	%f149, %f68, %f148, %f147;
	ld.shared.f32 	%f150, [%r45+2112];
	fma.rn.f32 	%f151, %f71, %f150, %f149;
	ld.shared.f32 	%f152, [%r45+2240];
	fma.rn.f32 	%f153, %f74, %f152, %f151;
	ld.shared.f32 	%f154, [%r45+2368];
	fma.rn.f32 	%f155, %f77, %f154, %f153;
	ld.shared.f32 	%f156, [%r45+2496];
	fma.rn.f32 	%f157, %f80, %f156, %f155;
	ld.shared.f32 	%f158, [%r45+2624];
	fma.rn.f32 	%f159, %f83, %f158, %f157;
	ld.shared.f32 	%f160, [%r45+2752];
	fma.rn.f32 	%f161, %f86, %f160, %f159;
	ld.shared.f32 	%f162, [%r45+2880];
	fma.rn.f32 	%f163, %f89, %f162, %f161;
	ld.shared.f32 	%f164, [%r45+3008];
	fma.rn.f32 	%f165, %f92, %f164, %f163;
	ld.shared.f32 	%f166, [%r45+3136];
	fma.rn.f32 	%f167, %f95, %f166, %f165;
	ld.shared.f32 	%f168, [%r45+3264];
	fma.rn.f32 	%f169, %f98, %f168, %f167;
	ld.shared.f32 	%f170, [%r45+3392];
	fma.rn.f32 	%f171, %f101, %f170, %f169;
	ld.shared.f32 	%f172, [%r45+3520];
	fma.rn.f32 	%f173, %f104, %f172, %f171;
	ld.shared.f32 	%f174, [%r45+3648];
	fma.rn.f32 	%f175, %f107, %f174, %f173;
	ld.shared.f32 	%f176, [%r45+3776];
	fma.rn.f32 	%f177, %f110, %f176, %f175;
	ld.shared.f32 	%f178, [%r45+3904];
	fma.rn.f32 	%f179, %f113, %f178, %f177;
	ld.shared.f32 	%f180, [%r45+4032];
	fma.rn.f32 	%f281, %f116, %f180, %f179;
	ld.shared.f32 	%f181, [%r2+2048];
	fma.rn.f32 	%f182, %f181, %f24, %f279;
	ld.shared.f32 	%f183, [%r2+2052];
	fma.rn.f32 	%f184, %f183, %f27, %f182;
	ld.shared.f32 	%f185, [%r2+2056];
	fma.rn.f32 	%f186, %f185, %f30, %f184;
	ld.shared.f32 	%f187, [%r2+2060];
	fma.rn.f32 	%f188, %f187, %f33, %f186;
	ld.shared.f32 	%f189, [%r2+2064];
	fma.rn.f32 	%f190, %f189, %f36, %f188;
	ld.shared.f32 	%f191, [%r2+2068];
	fma.rn.f32 	%f192, %f191, %f39, %f190;
	ld.shared.f32 	%f193, [%r2+2072];
	fma.rn.f32 	%f194, %f193, %f42, %f192;
	ld.shared.f32 	%f195, [%r2+2076];
	fma.rn.f32 	%f196, %f195, %f45, %f194;
	ld.shared.f32 	%f197, [%r2+2080];
	fma.rn.f32 	%f198, %f197, %f48, %f196;
	ld.shared.f32 	%f199, [%r2+2084];
	fma.rn.f32 	%f200, %f199, %f51, %f198;
	ld.shared.f32 	%f201, [%r2+2088];
	fma.rn.f32 	%f202, %f201, %f54, %f200;
	ld.shared.f32 	%f203, [%r2+2092];
	fma.rn.f32 	%f204, %f203, %f57, %f202;
	ld.shared.f32 	%f205, [%r2+2096];
	fma.rn.f32 	%f206, %f205, %f60, %f204;
	ld.shared.f32 	%f207, [%r2+2100];
	fma.rn.f32 	%f208, %f207, %f63, %f206;
	ld.shared.f32 	%f209, [%r2+2104];
	fma.rn.f32 	%f210, %f209, %f66, %f208;
	ld.shared.f32 	%f211, [%r2+2108];
	fma.rn.f32 	%f212, %f211, %f69, %f210;
	ld.shared.f32 	%f213, [%r2+2112];
	fma.rn.f32 	%f214, %f213, %f72, %f212;
	ld.shared.f32 	%f215, [%r2+2116];
	fma.rn.f32 	%f216, %f215, %f75, %f214;
	ld.shared.f32 	%f217, [%r2+2120];
	fma.rn.f32 	%f218, %f217, %f78, %f216;
	ld.shared.f32 	%f219, [%r2+2124];
	fma.rn.f32 	%f220, %f219, %f81, %f218;
	ld.shared.f32 	%f221, [%r2+2128];
	fma.rn.f32 	%f222, %f221, %f84, %f220;
	ld.shared.f32 	%f223, [%r2+2132];
	fma.rn.f32 	%f224, %f223, %f87, %f222;
	ld.shared.f32 	%f225, [%r2+2136];
	fma.rn.f32 	%f226, %f225, %f90, %f224;
	ld.shared.f32 	%f227, [%r2+2140];
	fma.rn.f32 	%f228, %f227, %f93, %f226;
	ld.shared.f32 	%f229, [%r2+2144];
	fma.rn.f32 	%f230, %f229, %f96, %f228;
	ld.shared.f32 	%f231, [%r2+2148];
	fma.rn.f32 	%f232, %f231, %f99, %f230;
	ld.shared.f32 	%f233, [%r2+2152];
	fma.rn.f32 	%f234, %f233, %f102, %f232;
	ld.shared.f32 	%f235, [%r2+2156];
	fma.rn.f32 	%f236, %f235, %f105, %f234;
	ld.shared.f32 	%f237, [%r2+2160];
	fma.rn.f32 	%f238, %f237, %f108, %f236;
	ld.shared.f32 	%f239, [%r2+2164];
	fma.rn.f32 	%f240, %f239, %f111, %f238;
	ld.shared.f32 	%f241, [%r2+2168];
	fma.rn.f32 	%f242, %f241, %f114, %f240;
	ld.shared.f32 	%f243, [%r2+2172];
	fma.rn.f32 	%f279, %f243, %f117, %f242;
	fma.rn.f32 	%f244, %f181, %f118, %f280;
	fma.rn.f32 	%f245, %f183, %f120, %f244;
	fma.rn.f32 	%f246, %f185, %f122, %f245;
	fma.rn.f32 	%f247, %f187, %f124, %f246;
	fma.rn.f32 	%f248, %f189, %f126, %f247;
	fma.rn.f32 	%f249, %f191, %f128, %f248;
	fma.rn.f32 	%f250, %f193, %f130, %f249;
	fma.rn.f32 	%f251, %f195, %f132, %f250;
	fma.rn.f32 	%f252, %f197, %f134, %f251;
	fma.rn.f32 	%f253, %f199, %f136, %f252;
	fma.rn.f32 	%f254, %f201, %f138, %f253;
	fma.rn.f32 	%f255, %f203, %f140, %f254;
	fma.rn.f32 	%f256, %f205, %f142, %f255;
	fma.rn.f32 	%f257, %f207, %f144, %f256;
	fma.rn.f32 	%f258, %f209, %f146, %f257;
	fma.rn.f32 	%f259, %f211, %f148, %f258;
	fma.rn.f32 	%f260, %f213, %f150, %f259;
	fma.rn.f32 	%f261, %f215, %f152, %f260;
	fma.rn.f32 	%f262, %f217, %f154, %f261;
	fma.rn.f32 	%f263, %f219, %f156, %f262;
	fma.rn.f32 	%f264, %f221, %f158, %f263;
	fma.rn.f32 	%f265, %f223, %f160, %f264;
	fma.rn.f32 	%f266, %f225, %f162, %f265;
	fma.rn.f32 	%f267, %f227, %f164, %f266;
	fma.rn.f32 	%f268, %f229, %f166, %f267;
	fma.rn.f32 	%f269, %f231, %f168, %f268;
	fma.rn.f32 	%f270, %f233, %f170, %f269;
	fma.rn.f32 	%f271, %f235, %f172, %f270;
	fma.rn.f32 	%f272, %f237, %f174, %f271;
	fma.rn.f32 	%f273, %f239, %f176, %f272;
	fma.rn.f32 	%f274, %f241, %f178, %f273;
	fma.rn.f32 	%f280, %f243, %f180, %f274;
	bar.sync 	0;
	shl.b32 	%r46, %r61, 5;
	add.s32 	%r67, %r67, %r46;
	add.s32 	%r66, %r66, %r46;
	add.s32 	%r15, %r65, 32;
	add.s32 	%r47, %r65, 16;
	add.s32 	%r64, %r64, 32;
	add.s32 	%r63, %r63, 32;
	setp.lt.s32 	%p2, %r47, %r19;
	mov.u32 	%r65, %r15;
	@%p2 bra 	$L__BB0_2;
$L__BB0_3:
	ld.param.u32 	%r62, [_Z5sgemmILi16ELi2EEvPfS0_S0_iii_param_4];
	ld.param.u64 	%rd62, [_Z5sgemmILi16ELi2EEvPfS0_S0_iii_param_2];
	cvta.to.global.u64 	%rd40, %rd62;
	mov.u32 	%r48, %ctaid.y;
	mul.lo.s32 	%r49, %r48, %r62;
	shl.b32 	%r50, %r49, 5;
	cvt.u64.u32 	%rd41, %r50;
	mov.u32 	%r51, %ctaid.x;
	shl.b32 	%r52, %r51, 5;
	cvt.u64.u32 	%rd42, %r52;
	add.s64 	%rd43, %rd41, %rd42;
	mov.u32 	%r53, %tid.y;
	mov.u32 	%r54, %tid.x;
	mad.lo.s32 	%r55, %r53, %r62, %r54;
	cvt.u64.u32 	%rd44, %r55;
	add.s64 	%rd45, %rd43, %rd44;
	shl.b64 	%rd46, %rd45, 2;
	add.s64 	%rd47, %rd40, %rd46;
	st.global.f32 	[%rd47], %f282;
	add.s32 	%r56, %r55, 16;
	cvt.u64.u32 	%rd48, %r56;
	add.s64 	%rd49, %rd43, %rd48;
	shl.b64 	%rd50, %rd49, 2;
	add.s64 	%rd51, %rd40, %rd50;
	st.global.f32 	[%rd51], %f281;
	shl.b32 	%r57, %r62, 4;
	add.s32 	%r58, %r55, %r57;
	cvt.u64.u32 	%rd52, %r58;
	add.s64 	%rd53, %rd43, %rd52;
	shl.b64 	%rd54, %rd53, 2;
	add.s64 	%rd55, %rd40, %rd54;
	st.global.f32 	[%rd55], %f279;
	add.s32 	%r59, %r58, 16;
	cvt.u64.u32 	%rd56, %r59;
	add.s64 	%rd57, %rd43, %rd56;
	shl.b64 	%rd58, %rd57, 2;
	add.s64 	%rd59, %rd40, %rd58;
	st.global.f32 	[%rd59], %f280;
	ret;

}


// ===== COMPILED SASS (sm_100) =====

	.target	sm_100

	.elftype	@"ET_EXEC"


//--------------------- .note.nv.tkinfo           --------------------------
	.section	.note.nv.tkinfo,"",@"SHT_NOTE"
	.sectionflags	@"SHF_NOTE_NV_TKINFO"
	.tkinfo
        /*0018*/ 	.word	0x00000002
        /*0030*/ 	.string	""
        /*0030*/ 	.string	"ptxas"
        /*0030*/ 	.string	"Cuda compilation tools, release 13.0, V13.0.88"
        /*0030*/ 	.string	"Build cuda_13.0.r13.0/compiler.36424714_0"
        /*0030*/ 	.string	"-arch sm_100 -m 64 "



//--------------------- .note.nv.cuinfo           --------------------------
	.section	.note.nv.cuinfo,"",@"SHT_NOTE"
	.sectionflags	@"SHF_NOTE_NV_CUINFO"
        /*0018*/ 	.short	0x0002
        /*001a*/ 	.short	0x0064
        /*001c*/ 	.short	0x0082
	.zero		2


//--------------------- .nv.info                  --------------------------
	.section	.nv.info,"",@"SHT_CUDA_INFO"
	.align	4


	//----- nvinfo : EIATTR_REGCOUNT
	.align		4
        /*0000*/ 	.byte	0x04, 0x2f
        /*0002*/ 	.short	(.L_1 - .L_0)
	.align		4
.L_0:
        /*0004*/ 	.word	index@(_Z5sgemmILi16ELi2EEvPfS0_S0_iii)
        /*0008*/ 	.word	0x00000020


	//----- nvinfo : EIATTR_FRAME_SIZE
	.align		4
.L_1:
        /*000c*/ 	.byte	0x04, 0x11
        /*000e*/ 	.short	(.L_3 - .L_2)
	.align		4
.L_2:
        /*0010*/ 	.word	index@(_Z5sgemmILi16ELi2EEvPfS0_S0_iii)
        /*0014*/ 	.word	0x00000000


	//----- nvinfo : EIATTR_MIN_STACK_SIZE
	.align		4
.L_3:
        /*0018*/ 	.byte	0x04, 0x12
        /*001a*/ 	.short	(.L_5 - .L_4)
	.align		4
.L_4:
        /*001c*/ 	.word	index@(_Z5sgemmILi16ELi2EEvPfS0_S0_iii)
        /*0020*/ 	.word	0x00000000
.L_5:


//--------------------- .nv.compat                --------------------------
	.section	.nv.compat,"",@"SHT_CUDA_COMPAT_INFO"
	.align	4
        /*0000*/ 	.byte	0x02, 0x09, 0x00, 0x00, 0x02, 0x02, 0x01, 0x00, 0x02, 0x05, 0x05, 0x00, 0x03, 0x07, 0x01, 0x01
        /*0010*/ 	.byte	0x02, 0x03, 0x00, 0x00, 0x02, 0x06, 0x01, 0x00, 0x04, 0x0b, 0x08, 0x00, 0x09, 0x00, 0x00, 0x00
        /*0020*/ 	.byte	0x00, 0x00, 0x00, 0x00


//--------------------- .nv.info._Z5sgemmILi16ELi2EEvPfS0_S0_iii --------------------------
	.section	.nv.info._Z5sgemmILi16ELi2EEvPfS0_S0_iii,"",@"SHT_CUDA_INFO"
	.sectionflags	@""
	.align	4


	//----- nvinfo : EIATTR_CUDA_API_VERSION
	.align		4
        /*0000*/ 	.byte	0x04, 0x37
        /*0002*/ 	.short	(.L_7 - .L_6)
.L_6:
        /*0004*/ 	.word	0x00000082


	//----- nvinfo : EIATTR_KPARAM_INFO
	.align		4
.L_7:
        /*0008*/ 	.byte	0x04, 0x17
        /*000a*/ 	.short	(.L_9 - .L_8)
.L_8:
        /*000c*/ 	.word	0x00000000
        /*0010*/ 	.short	0x0005
        /*0012*/ 	.short	0x0020
        /*0014*/ 	.byte	0x00, 0xf0, 0x11, 0x00


	//----- nvinfo : EIATTR_KPARAM_INFO
	.align		4
.L_9:
        /*0018*/ 	.byte	0x04, 0x17
        /*001a*/ 	.short	(.L_11 - .L_10)
.L_10:
        /*001c*/ 	.word	0x00000000
        /*0020*/ 	.short	0x0004
        /*0022*/ 	.short	0x001c
        /*0024*/ 	.byte	0x00, 0xf0, 0x11, 0x00


	//----- nvinfo : EIATTR_KPARAM_INFO
	.align		4
.L_11:
        /*0028*/ 	.byte	0x04, 0x17
        /*002a*/ 	.short	(.L_13 - .L_12)
.L_12:
        /*002c*/ 	.word	0x00000000
        /*0030*/ 	.short	0x0003
        /*0032*/ 	.short	0x0018
        /*0034*/ 	.byte	0x00, 0xf0, 0x11, 0x00


	//----- nvinfo : EIATTR_KPARAM_INFO
	.align		4
.L_13:
        /*0038*/ 	.byte	0x04, 0x17
        /*003a*/ 	.short	(.L_15 - .L_14)
.L_14:
        /*003c*/ 	.word	0x00000000
        /*0040*/ 	.short	0x0002
        /*0042*/ 	.short	0x0010
        /*0044*/ 	.byte	0x00, 0xf5, 0x21, 0x00


	//----- nvinfo : EIATTR_KPARAM_INFO
	.align		4
.L_15:
        /*0048*/ 	.byte	0x04, 0x17
        /*004a*/ 	.short	(.L_17 - .L_16)
.L_16:
        /*004c*/ 	.word	0x00000000
        /*0050*/ 	.short	0x0001
        /*0052*/ 	.short	0x0008
        /*0054*/ 	.byte	0x00, 0xf5, 0x21, 0x00


	//----- nvinfo : EIATTR_KPARAM_INFO
	.align		4
.L_17:
        /*0058*/ 	.byte	0x04, 0x17
        /*005a*/ 	.short	(.L_19 - .L_18)
.L_18:
        /*005c*/ 	.word	0x00000000
        /*0060*/ 	.short	0x0000
        /*0062*/ 	.short	0x0000
        /*0064*/ 	.byte	0x00, 0xf5, 0x21, 0x00


	//----- nvinfo : EIATTR_SPARSE_MMA_MASK
	.align		4
.L_19:
        /*0068*/ 	.byte	0x03, 0x50
        /*006a*/ 	.short	0x0000


	//----- nvinfo : EIATTR_MAXREG_COUNT
	.align		4
        /*006c*/ 	.byte	0x03, 0x1b
        /*006e*/ 	.short	0x00ff


	//----- nvinfo : EIATTR_NUM_BARRIERS
	.align		4
        /*0070*/ 	.byte	0x02, 0x4c
        /*0072*/ 	.byte	0x01
	.zero		1


	//----- nvinfo : EIATTR_MERCURY_ISA_VERSION
	.align		4
        /*0074*/ 	.byte	0x03, 0x5f
        /*0076*/ 	.short	0x0101


	//----- nvinfo : EIATTR_VRC_CTA_INIT_COUNT
	.align		4
        /*0078*/ 	.byte	0x02, 0x4a
	.zero		1
	.zero		1


	//----- nvinfo : EIATTR_EXIT_INSTR_OFFSETS
	.align		4
        /*007c*/ 	.byte	0x04, 0x1c
        /*007e*/ 	.short	(.L_21 - .L_20)


	//   ....[0]....
.L_20:
        /*0080*/ 	.word	0x00001560


	//----- nvinfo : EIATTR_CBANK_PARAM_SIZE
	.align		4
.L_21:
        /*0084*/ 	.byte	0x03, 0x19
        /*0086*/ 	.short	0x0024


	//----- nvinfo : EIATTR_PARAM_CBANK
	.align		4
        /*0088*/ 	.byte	0x04, 0x0a
        /*008a*/ 	.short	(.L_23 - .L_22)
	.align		4
.L_22:
        /*008c*/ 	.word	index@(.nv.constant0._Z5sgemmILi16ELi2EEvPfS0_S0_iii)
        /*0090*/ 	.short	0x0380
        /*0092*/ 	.short	0x0024


	//----- nvinfo : EIATTR_SW_WAR
	.align		4
.L_23:
        /*0094*/ 	.byte	0x04, 0x36
        /*0096*/ 	.short	(.L_25 - .L_24)
.L_24:
        /*0098*/ 	.word	0x00000008
.L_25:


//--------------------- .nv.callgraph             --------------------------
	.section	.nv.callgraph,"",@"SHT_CUDA_CALLGRAPH"
	.align	4
	.sectionentsize	8
	.align		4
        /*0000*/ 	.word	0x00000000
	.align		4
        /*0004*/ 	.word	0xffffffff
	.align		4
        /*0008*/ 	.word	0x00000000
	.align		4
        /*000c*/ 	.word	0xfffffffe
	.align		4
        /*0010*/ 	.word	0x00000000
	.align		4
        /*0014*/ 	.word	0xfffffffd
	.align		4
        /*0018*/ 	.word	0x00000000
	.align		4
        /*001c*/ 	.word	0xfffffffc


//--------------------- .text._Z5sgemmILi16ELi2EEvPfS0_S0_iii --------------------------
	.section	.text._Z5sgemmILi16ELi2EEvPfS0_S0_iii,"ax",@progbits
	.align	128
        .global         _Z5sgemmILi16ELi2EEvPfS0_S0_iii
        .type           _Z5sgemmILi16ELi2EEvPfS0_S0_iii,@function
        .size           _Z5sgemmILi16ELi2EEvPfS0_S0_iii,(.L_x_3 - _Z5sgemmILi16ELi2EEvPfS0_S0_iii)
        .other          _Z5sgemmILi16ELi2EEvPfS0_S0_iii,@"STO_CUDA_ENTRY STV_DEFAULT"
_Z5sgemmILi16ELi2EEvPfS0_S0_iii:
.text._Z5sgemmILi16ELi2EEvPfS0_S0_iii:
[----:B------:R-:W-:Y:S01]  /*0000*/  LDC R1, c[0x0][0x37c] ;  /* 0x0000df00ff017b82 */ /* 0x000fe20000000800 */
[----:B------:R-:W0:Y:S07]  /*0010*/  LDCU UR16, c[0x0][0x3a0] ;  /* 0x00007400ff1077ac */ /* 0x000e2e0008000800 */
[----:B------:R-:W1:Y:S01]  /*0020*/  S2UR UR9, SR_CTAID.Y ;  /* 0x00000000000979c3 */ /* 0x000e620000002600 */
[----:B------:R-:W-:Y:S01]  /*0030*/  HFMA2 R5, -RZ, RZ, 0, 0 ;  /* 0x00000000ff057431 */ /* 0x000fe200000001ff */
[----:B------:R-:W-:Y:S01]  /*0040*/  MOV R29, RZ ;  /* 0x000000ff001d7202 */ /* 0x000fe20000000f00 */
[----:B------:R-:W-:Y:S01]  /*0050*/  HFMA2 R27, -RZ, RZ, 0, 0 ;  /* 0x00000000ff1b7431 */ /* 0x000fe200000001ff */
[----:B------:R-:W-:Y:S01]  /*0060*/  MOV R9, RZ ;  /* 0x000000ff00097202 */ /* 0x000fe20000000f00 */
[----:B------:R-:W2:Y:S01]  /*0070*/  LDCU.64 UR10, c[0x0][0x358] ;  /* 0x00006b00ff0a77ac */ /* 0x000ea20008000a00 */
[----:B0-----:R-:W-:-:S09]  /*0080*/  UISETP.GE.AND UP0, UPT, UR16, 0x1, UPT ;  /* 0x000000011000788c */ /* 0x001fd2000bf06270 */
[----:B------:R-:W-:Y:S05]  /*0090*/  BRA.U !UP0, `(.L_x_0) ;  /* 0x0000001108ac7547 */ /* 0x000fea000b800000 */
[----:B------:R-:W0:Y:S01]  /*00a0*/  S2R R25, SR_TID.Y ;  /* 0x0000000000197919 */ /* 0x000e220000002200 */
[----:B------:R-:W3:Y:S01]  /*00b0*/  S2UR UR7, SR_CgaCtaId ;  /* 0x00000000000779c3 */ /* 0x000ee20000008800 */
[----:B------:R-:W1:Y:S01]  /*00c0*/  LDCU UR4, c[0x0][0x364] ;  /* 0x00006c80ff0477ac */ /* 0x000e620008000800 */
[----:B------:R-:W-:Y:S01]  /*00d0*/  MOV R5, RZ ;  /* 0x000000ff00057202 */ /* 0x000fe20000000f00 */
[----:B------:R-:W4:Y:S01]  /*00e0*/  S2R R0, SR_TID.X ;  /* 0x0000000000007919 */ /* 0x000f220000002100 */
[----:B------:R-:W-:Y:S01]  /*00f0*/  UMOV UR5, 0x400 ;  /* 0x0000040000057882 */ /* 0x000fe20000000000 */
[----:B------:R-:W0:Y:S03]  /*0100*/  LDCU.128 UR12, c[0x0][0x380] ;  /* 0x00007000ff0c77ac */ /* 0x000e260008000c00 */
[----:B------:R-:W5:Y:S01]  /*0110*/  LDC R3, c[0x0][0x39c] ;  /* 0x0000e700ff037b82 */ /* 0x000f620000000800 */
[----:B------:R-:W-:-:S02]  /*0120*/  UIADD3 UR6, UPT, UPT, UR5, 0x1000, URZ ;  /* 0x0000100005067890 */ /* 0x000fc4000fffe0ff */
[----:B-1----:R-:W-:-:S04]  /*0130*/  UIMAD UR4, UR9, UR4, URZ ;  /* 0x00000004090472a4 */ /* 0x002fc8000f8e02ff */
[----:B------:R-:W-:Y:S02]  /*0140*/  UIMAD UR4, UR4, UR16, URZ ;  /* 0x00000010040472a4 */ /* 0x000fe4000f8e02ff */
[----:B---3--:R-:W-:Y:S02]  /*0150*/  ULEA UR6, UR7, UR6, 0x18 ;  /* 0x0000000607067291 */ /* 0x008fe4000f8ec0ff */
[----:B------:R-:W-:Y:S02]  /*0160*/  ULEA UR5, UR7, UR5, 0x18 ;  /* 0x0000000507057291 */ /* 0x000fe4000f8ec0ff */
[----:B------:R-:W-:Y:S01]  /*0170*/  USHF.L.U32 UR4, UR4, 0x1, URZ ;  /* 0x0000000104047899 */ /* 0x000fe200080006ff */
[C---:B0-----:R-:W-:Y:S02]  /*0180*/  IADD3 R7, PT, PT, R25.reuse, 0x10, RZ ;  /* 0x0000001019077810 */ /* 0x041fe40007ffe0ff */
[C---:B------:R-:W-:Y:S01]  /*0190*/  LEA R23, R25.reuse, UR6, 0x7 ;  /* 0x0000000619177c11 */ /* 0x040fe2000f8e38ff */
[----:B----4-:R-:W-:-:S02]  /*01a0*/  IMAD R20, R25, UR16, R0 ;  /* 0x0000001019147c24 */ /* 0x010fc4000f8e0200 */
[C-C-:B------:R-:W-:Y:S01]  /*01b0*/  IMAD R21, R7.reuse, UR16, R0.reuse ;  /* 0x0000001007157c24 */ /* 0x140fe2000f8e0200 */
[----:B------:R-:W-:Y:S01]  /*01c0*/  LEA R23, R0, R23, 0x2 ;  /* 0x0000001700177211 */ /* 0x000fe200078e10ff */
[-CC-:B-----5:R-:W-:Y:S02]  /*01d0*/  IMAD R24, R7, R3.reuse, R0.reuse ;  /* 0x0000000307187224 */ /* 0x1a0fe400078e0200 */
[C---:B------:R-:W-:Y:S01]  /*01e0*/  IMAD R22, R25.reuse, R3, R0 ;  /* 0x0000000319167224 */ /* 0x040fe200078e0200 */
[----:B------:R-:W-:Y:S01]  /*01f0*/  LEA R25, R25, UR5, 0x7 ;  /* 0x0000000519197c11 */ /* 0x000fe2000f8e38ff */
[----:B------:R-:W-:-:S06]  /*0200*/  UMOV UR5, 0x10 ;  /* 0x0000001000057882 */ /* 0x000fcc0000000000 */
.L_x_1:
[----:B------:R-:W0:Y:S01]  /*0210*/  S2UR UR8, SR_CTAID.X ;  /* 0x00000000000879c3 */ /* 0x000e220000002500 */
[----:B------:R-:W0:Y:S01]  /*0220*/  LDCU UR7, c[0x0][0x360] ;  /* 0x00006c00ff0777ac */ /* 0x000e220008000800 */
[C---:B------:R-:W-:Y:S02]  /*0230*/  IADD3 R6, PT, PT, R20.reuse, 0x10, RZ ;  /* 0x0000001014067810 */ /* 0x040fe40007ffe0ff */
[----:B------:R-:W-:Y:S02]  /*0240*/  IADD3 R2, P2, PT, R20, UR4, RZ ;  /* 0x0000000414027c10 */ /* 0x000fe4000ff5e0ff */
[----:B------:R-:W-:Y:S02]  /*0250*/  IADD3 R10, P0, PT, R6, UR4, RZ ;  /* 0x00000004060a7c10 */ /* 0x000fe4000ff1e0ff */
[C---:B------:R-:W-:Y:S02]  /*0260*/  IADD3 R7, PT, PT, R21.reuse, 0x10, RZ ;  /* 0x0000001015077810 */ /* 0x040fe40007ffe0ff */
[----:B------:R-:W-:-:S02]  /*0270*/  IADD3 R4, P3, PT, R21, UR4, RZ ;  /* 0x0000000415047c10 */ /* 0x000fc4000ff7e0ff */
[----:B------:R-:W-:Y:S02]  /*0280*/  IADD3.X R17, PT, PT, RZ, RZ, RZ, P0, !PT ;  /* 0x000000ffff117210 */ /* 0x000fe400007fe4ff */
[----:B------:R-:W-:Y:S02]  /*0290*/  LEA R16, P0, R10, UR12, 0x2 ;  /* 0x0000000c0a107c11 */ /* 0x000fe4000f8010ff */
[----:B------:R-:W-:Y:S02]  /*02a0*/  IADD3 R7, P1, PT, R7, UR4, RZ ;  /* 0x0000000407077c10 */ /* 0x000fe4000ff3e0ff */
[----:B------:R-:W-:Y:S02]  /*02b0*/  IADD3.X R13, PT, PT, RZ, RZ, RZ, P2, !PT ;  /* 0x000000ffff0d7210 */ /* 0x000fe400017fe4ff */
[----:B------:R-:W-:Y:S02]  /*02c0*/  LEA R14, P2, R2, UR12, 0x2 ;  /* 0x0000000c020e7c11 */ /* 0x000fe4000f8410ff */
[----:B------:R-:W-:Y:S01]  /*02d0*/  IADD3.X R11, PT, PT, RZ, RZ, RZ, P3, !PT ;  /* 0x000000ffff0b7210 */ /* 0x000fe20001ffe4ff */
[----:B0-----:R-:W-:Y:S01]  /*02e0*/  UIMAD UR7, UR7, UR8, URZ ;  /* 0x00000008070772a4 */ /* 0x001fe2000f8e02ff */
[----:B------:R-:W-:-:S02]  /*02f0*/  LEA R12, P3, R4, UR12, 0x2 ;  /* 0x0000000c040c7c11 */ /* 0x000fc4000f8610ff */
[----:B------:R-:W-:Y:S01]  /*0300*/  LEA.HI.X R17, R10, UR13, R17, 0x2, P0 ;  /* 0x0000000d0a117c11 */ /* 0x000fe200080f1411 */
[----:B------:R-:W-:Y:S01]  /*0310*/  USHF.L.U32 UR7, UR7, 0x1, URZ ;  /* 0x0000000107077899 */ /* 0x000fe200080006ff */
[----:B------:R-:W-:Y:S02]  /*0320*/  IADD3.X R8, PT, PT, RZ, RZ, RZ, P1, !PT ;  /* 0x000000ffff087210 */ /* 0x000fe40000ffe4ff */
[----:B------:R-:W-:Y:S01]  /*0330*/  LEA R6, P1, R7, UR12, 0x2 ;  /* 0x0000000c07067c11 */ /* 0x000fe2000f8210ff */
[----:B--2---:R-:W2:Y:S01]  /*0340*/  LDG.E R16, desc[UR10][R16.64] ;  /* 0x0000000a10107981 */ /* 0x004ea2000c1e1900 */
[----:B------:R-:W-:Y:S02]  /*0350*/  LEA.HI.X R15, R2, UR13, R13, 0x2, P2 ;  /* 0x0000000d020f7c11 */ /* 0x000fe400090f140d */
[C---:B------:R-:W-:Y:S02]  /*0360*/  IADD3 R10, P0, PT, R22.reuse, UR7, RZ ;  /* 0x00000007160a7c10 */ /* 0x040fe4000ff1e0ff */
[----:B------:R-:W-:-:S02]  /*0370*/  IADD3 R2, PT, PT, R22, 0x10, RZ ;  /* 0x0000001016027810 */ /* 0x000fc40007ffe0ff */
[----:B------:R-:W-:Y:S02]  /*0380*/  LEA.HI.X R13, R4, UR13, R11, 0x2, P3 ;  /* 0x0000000d040d7c11 */ /* 0x000fe400098f140b */
[----:B------:R-:W-:Y:S01]  /*0390*/  IADD3.X R11, PT, PT, RZ, RZ, RZ, P0, !PT ;  /* 0x000000ffff0b7210 */ /* 0x000fe200007fe4ff */
[----:B------:R0:W3:Y:S01]  /*03a0*/  LDG.E R4, desc[UR10][R14.64] ;  /* 0x0000000a0e047981 */ /* 0x0000e2000c1e1900 */
[----:B------:R-:W-:Y:S02]  /*03b0*/  LEA.HI.X R7, R7, UR13, R8, 0x2, P1 ;  /* 0x0000000d07077c11 */ /* 0x000fe400088f1408 */
[----:B------:R-:W-:Y:S01]  /*03c0*/  LEA R18, P0, R10, UR14, 0x2 ;  /* 0x0000000e0a127c11 */ /* 0x000fe2000f8010ff */
[----:B------:R1:W4:Y:S01]  /*03d0*/  LDG.E R8, desc[UR10][R12.64] ;  /* 0x0000000a0c087981 */ /* 0x000322000c1e1900 */
[----:B------:R-:W-:Y:S02]  /*03e0*/  IADD3 R2, P1, PT, R2, UR7, RZ ;  /* 0x0000000702027c10 */ /* 0x000fe4000ff3e0ff */
[----:B------:R-:W-:Y:S01]  /*03f0*/  LEA.HI.X R19, R10, UR15, R11, 0x2, P0 ;  /* 0x0000000f0a137c11 */ /* 0x000fe200080f140b */
[----:B------:R-:W5:Y:S01]  /*0400*/  LDG.E R7, desc[UR10][R6.64] ;  /* 0x0000000a06077981 */ /* 0x000f62000c1e1900 */
[----:B------:R-:W-:-:S02]  /*0410*/  IADD3.X R11, PT, PT, RZ, RZ, RZ, P1, !PT ;  /* 0x000000ffff0b7210 */ /* 0x000fc40000ffe4ff */
[----:B------:R-:W-:Y:S01]  /*0420*/  LEA R10, P0, R2, UR14, 0x2 ;  /* 0x0000000e020a7c11 */ /* 0x000fe2000f8010ff */
[----:B------:R-:W2:Y:S01]  /*0430*/  LDG.E R18, desc[UR10][R18.64] ;  /* 0x0000000a12127981 */ /* 0x000ea2000c1e1900 */
[----:B------:R-:W-:Y:S02]  /*0440*/  IADD3 R26, PT, PT, R24, 0x10, RZ ;  /* 0x00000010181a7810 */ /* 0x000fe40007ffe0ff */
[----:B------:R-:W-:Y:S02]  /*0450*/  LEA.HI.X R11, R2, UR15, R11, 0x2, P0 ;  /* 0x0000000f020b7c11 */ /* 0x000fe400080f140b */
[----:B------:R-:W-:Y:S02]  /*0460*/  IADD3 R2, P0, PT, R24, UR7, RZ ;  /* 0x0000000718027c10 */ /* 0x000fe4000ff1e0ff */
[----:B0-----:R-:W-:Y:S01]  /*0470*/  IADD3 R15, P1, PT, R26, UR7, RZ ;  /* 0x000000071a0f7c10 */ /* 0x001fe2000ff3e0ff */
[----:B------:R-:W4:Y:S01]  /*0480*/  LDG.E R10, desc[UR10][R10.64] ;  /* 0x0000000a0a0a7981 */ /* 0x000f22000c1e1900 */
[----:B------:R-:W-:-:S02]  /*0490*/  IADD3.X R28, PT, PT, RZ, RZ, RZ, P0, !PT ;  /* 0x000000ffff1c7210 */ /* 0x000fc400007fe4ff */
[C---:B-1----:R-:W-:Y:S02]  /*04a0*/  LEA R12, P0, R2.reuse, UR14, 0x2 ;  /* 0x0000000e020c7c11 */ /* 0x042fe4000f8010ff */
[----:B------:R-:W-:Y:S02]  /*04b0*/  IADD3.X R26, PT, PT, RZ, RZ, RZ, P1, !PT ;  /* 0x000000ffff1a7210 */ /* 0x000fe40000ffe4ff */
[C---:B------:R-:W-:Y:S02]  /*04c0*/  LEA R14, P1, R15.reuse, UR14, 0x2 ;  /* 0x0000000e0f0e7c11 */ /* 0x040fe4000f8210ff */
[----:B------:R-:W-:Y:S02]  /*04d0*/  LEA.HI.X R13, R2, UR15, R28, 0x2, P0 ;  /* 0x0000000f020d7c11 */ /* 0x000fe400080f141c */
[----:B------:R-:W-:-:S03]  /*04e0*/  LEA.HI.X R15, R15, UR15, R26, 0x2, P1 ;  /* 0x0000000f0f0f7c11 */ /* 0x000fc600088f141a */
[----:B------:R-:W5:Y:S04]  /*04f0*/  LDG.E R28, desc[UR10][R12.64] ;  /* 0x0000000a0c1c7981 */ /* 0x000f68000c1e1900 */
[----:B------:R-:W5:Y:S01]  /*0500*/  LDG.E R14, desc[UR10][R14.64] ;  /* 0x0000000a0e0e7981 */ /* 0x000f62000c1e1900 */
[C---:B------:R-:W-:Y:S02]  /*0510*/  LEA R26, R0.reuse, R25, 0x2 ;  /* 0x00000019001a7211 */ /* 0x040fe400078e10ff */
[----:B------:R-:W-:-:S03]  /*0520*/  LEA R2, R0, UR6, 0x2 ;  /* 0x0000000600027c11 */ /* 0x000fc6000f8e10ff */
[----:B---3--:R-:W-:Y:S04]  /*0530*/  STS [R26], R4 ;  /* 0x000000041a007388 */ /* 0x008fe80000000800 */
[----:B--2---:R-:W-:Y:S04]  /*0540*/  STS [R23], R18 ;  /* 0x0000001217007388 */ /* 0x004fe80000000800 */
[----:B------:R-:W-:Y:S04]  /*0550*/  STS [R26+0x40], R16 ;  /* 0x000040101a007388 */ /* 0x000fe80000000800 */
[----:B----4-:R-:W-:Y:S04]  /*0560*/  STS [R23+0x40], R10 ;  /* 0x0000400a17007388 */ /* 0x010fe80000000800 */
[----:B------:R-:W-:Y:S04]  /*0570*/  STS [R26+0x800], R8 ;  /* 0x000800081a007388 */ /* 0x000fe80000000800 */
[----:B-----5:R-:W-:Y:S04]  /*0580*/  STS [R23+0x800], R28 ;  /* 0x0008001c17007388 */ /* 0x020fe80000000800 */
[----:B------:R-:W-:Y:S04]  /*0590*/  STS [R26+0x840], R7 ;  /* 0x000840071a007388 */ /* 0x000fe80000000800 */
[----:B------:R-:W-:Y:S01]  /*05a0*/  STS [R23+0x840], R14 ;  /* 0x0008400e17007388 */ /* 0x000fe20000000800 */
[----:B------:R-:W-:Y:S06]  /*05b0*/  BAR.SYNC.DEFER_BLOCKING 0x0 ;  /* 0x0000000000007b1d */ /* 0x000fec0000010000 */
[----:B------:R-:W-:Y:S04]  /*05c0*/  LDS R8, [R2] ;  /* 0x0000000002087984 */ /* 0x000fe80000000800 */
[----:B------:R-:W0:Y:S04]  /*05d0*/  LDS.128 R12, [R25] ;  /* 0x00000000190c7984 */ /* 0x000e280000000c00 */
[----:B------:R-:W1:Y:S04]  /*05e0*/  LDS R4, [R2+0x40] ;  /* 0x0000400002047984 */ /* 0x000e680000000800 */
[----:B------:R-:W2:Y:S04]  /*05f0*/  LDS.128 R16, [R25+0x800] ;  /* 0x0008000019107984 */ /* 0x000ea80000000c00 */
[----:B------:R-:W3:Y:S04]  /*0600*/  LDS R6, [R2+0x80] ;  /* 0x0000800002067984 */ /* 0x000ee80000000800 */
[----:B------:R-:W4:Y:S04]  /*0610*/  LDS R10, [R2+0xc0] ;  /* 0x0000c000020a7984 */ /* 0x000f280000000800 */
[----:B------:R-:W-:Y:S04]  /*0620*/  LDS R7, [R2+0x140] ;  /* 0x0001400002077984 */ /* 0x000fe80000000800 */
[----:B------:R-:W-:Y:S01]  /*0630*/  LDS R28, [R2+0x480] ;  /* 0x00048000021c7984 */ /* 0x000fe20000000800 */
[----:B0-----:R-:W-:-:S03]  /*0640*/  FFMA R11, R12, R8, R9 ;  /* 0x000000080c0b7223 */ /* 0x001fc60000000009 */
[----:B------:R-:W0:Y:S01]  /*0650*/  LDS R9, [R2+0x100] ;  /* 0x0001000002097984 */ /* 0x000e220000000800 */
[----:B-1----:R-:W-:Y:S01]  /*0660*/  FFMA R27, R12, R4, R27 ;  /* 0x000000040c1b7223 */ /* 0x002fe2000000001b */
[-C--:B--2---:R-:W-:Y:S02]  /*0670*/  FFMA R12, R8, R16.reuse, R5 ;  /* 0x00000010080c7223 */ /* 0x084fe40000000005 */
[----:B------:R-:W1:Y:S01]  /*0680*/  LDS R8, [R2+0x180] ;  /* 0x0001800002087984 */ /* 0x000e620000000800 */
[----:B------:R-:W-:Y:S01]  /*0690*/  FFMA R16, R4, R16, R29 ;  /* 0x0000001004107223 */ /* 0x000fe2000000001d */
[C---:B---3--:R-:W-:Y:S01]  /*06a0*/  FFMA R4, R6.reuse, R13, R11 ;  /* 0x0000000d06047223 */ /* 0x048fe2000000000b */
[----:B------:R-:W-:Y:S01]  /*06b0*/  FFMA R5, R6, R17, R12 ;  /* 0x0000001106057223 */ /* 0x000fe2000000000c */
[C---:B----4-:R-:W-:Y:S02]  /*06c0*/  FFMA R6, R10.reuse, R13, R27 ;  /* 0x0000000d0a067223 */ /* 0x050fe4000000001b */
[----:B------:R-:W2:Y:S01]  /*06d0*/  LDS R27, [R2+0x1c0] ;  /* 0x0001c000021b7984 */ /* 0x000ea20000000800 */
[----:B------:R-:W-:-:S03]  /*06e0*/  FFMA R16, R10, R17, R16 ;  /* 0x000000110a107223 */ /* 0x000fc60000000010 */
[----:B------:R-:W-:Y:S04]  /*06f0*/  LDS R13, [R2+0x240] ;  /* 0x00024000020d7984 */ /* 0x000fe80000000800 */
[----:B------:R-:W-:Y:S01]  /*0700*/  LDS R17, [R2+0x200] ;  /* 0x0002000002117984 */ /* 0x000fe20000000800 */
[C---:B0-----:R-:W-:Y:S01]  /*0710*/  FFMA R29, R9.reuse, R14, R4 ;  /* 0x0000000e091d7223 */ /* 0x041fe20000000004 */
[----:B------:R-:W-:Y:S01]  /*0720*/  FFMA R12, R9, R18, R5 ;  /* 0x00000012090c7223 */ /* 0x000fe20000000005 */
[C---:B------:R-:W-:Y:S01]  /*0730*/  FFMA R14, R7.reuse, R14, R6 ;  /* 0x0000000e070e7223 */ /* 0x040fe20000000006 */
[----:B------:R-:W-:Y:S02]  /*0740*/  FFMA R18, R7, R18, R16 ;  /* 0x0000001207127223 */ /* 0x000fe40000000010 */
[----:B------:R-:W0:Y:S01]  /*0750*/  LDS.128 R4, [R25+0x10] ;  /* 0x0000100019047984 */ /* 0x000e220000000c00 */
[C---:B-1----:R-:W-:Y:S01]  /*0760*/  FFMA R29, R8.reuse, R15, R29 ;  /* 0x0000000f081d7223 */ /* 0x042fe2000000001d */
[----:B------:R-:W-:-:S02]  /*0770*/  FFMA R12, R8, R19, R12 ;  /* 0x00000013080c7223 */ /* 0x000fc4000000000c */
[----:B------:R-:W-:Y:S04]  /*0780*/  LDS R16, [R2+0x2c0] ;  /* 0x0002c00002107984 */ /* 0x000fe80000000800 */
[----:B------:R-:W1:Y:S01]  /*0790*/  LDS.128 R8, [R25+0x810] ;  /* 0x0008100019087984 */ /* 0x000e620000000c00 */
[----:B--2---:R-:W-:-:S03]  /*07a0*/  FFMA R26, R27, R15, R14 ;  /* 0x0000000f1b1a7223 */ /* 0x004fc6000000000e */
[----:B------:R-:W2:Y:S01]  /*07b0*/  LDS R14, [R2+0x280] ;  /* 0x00028000020e7984 */ /* 0x000ea20000000800 */
[----:B------:R-:W-:-:S03]  /*07c0*/  FFMA R18, R27, R19, R18 ;  /* 0x000000131b127223 */ /* 0x000fc60000000012 */
[----:B------:R-:W3:Y:S01]  /*07d0*/  LDS R15, [R2+0x300] ;  /* 0x00030000020f7984 */ /* 0x000ee20000000800 */
[C---:B0-----:R-:W-:Y:S01]  /*07e0*/  FFMA R19, R4.reuse, R13, R26 ;  /* 0x0000000d04137223 */ /* 0x041fe2000000001a */
[----:B------:R-:W-:Y:S02]  /*07f0*/  FFMA R29, R4, R17, R29 ;  /* 0x00000011041d7223 */ /* 0x000fe4000000001d */
[----:B------:R-:W-:Y:S01]  /*0800*/  LDS R4, [R2+0x3c0] ;  /* 0x0003c00002047984 */ /* 0x000fe20000000800 */
[----:B-1----:R-:W-:-:S03]  /*0810*/  FFMA R26, R17, R8, R12 ;  /* 0x00000008111a7223 */ /* 0x002fc6000000000c */
[----:B------:R-:W0:Y:S04]  /*0820*/  LDS R17, [R2+0x340] ;  /* 0x0003400002117984 */ /* 0x000e280000000800 */
[----:B------:R-:W1:Y:S01]  /*0830*/  LDS R12, [R2+0x380] ;  /* 0x00038000020c7984 */ /* 0x000e620000000800 */
[----:B------:R-:W-:Y:S01]  /*0840*/  FFMA R18, R13, R8, R18 ;  /* 0x000000080d127223 */ /* 0x000fe20000000012 */
[C---:B--2---:R-:W-:Y:S01]  /*0850*/  FFMA R8, R14.reuse, R5, R29 ;  /* 0x000000050e087223 */ /* 0x044fe2000000001d */
[----:B------:R-:W-:Y:S01]  /*0860*/  FFMA R13, R14, R9, R26 ;  /* 0x000000090e0d7223 */ /* 0x000fe2000000001a */
[C---:B------:R-:W-:Y:S01]  /*0870*/  FFMA R14, R16.reuse, R5, R19 ;  /* 0x00000005100e7223 */ /* 0x040fe20000000013 */
[----:B------:R-:W-:Y:S01]  /*0880*/  FFMA R18, R16, R9, R18 ;  /* 0x0000000910127223 */ /* 0x000fe20000000012 */
[C---:B---3--:R-:W-:Y:S01]  /*0890*/  FFMA R9, R15.reuse, R6, R8 ;  /* 0x000000060f097223 */ /* 0x048fe20000000008 */
[----:B------:R-:W-:Y:S01]  /*08a0*/  FFMA R8, R15, R10, R13 ;  /* 0x0000000a0f087223 */ /* 0x000fe2000000000d */
[----:B------:R-:W-:Y:S04]  /*08b0*/  LDS R5, [R2+0x440] ;  /* 0x0004400002057984 */ /* 0x000fe80000000800 */
[----:B------:R-:W-:Y:S01]  /*08c0*/  LDS R26, [R2+0x4c0] ;  /* 0x0004c000021a7984 */ /* 0x000fe20000000800 */
[----:B0-----:R-:W-:-:S03]  /*08d0*/  FFMA R29, R17, R6, R14 ;  /* 0x00000006111d7223 */ /* 0x001fc6000000000e */
[----:B------:R-:W-:Y:S01]  /*08e0*/  LDS R6, [R2+0x400] ;  /* 0x0004000002067984 */ /* 0x000fe20000000800 */
[C---:B-1----:R-:W-:Y:S01]  /*08f0*/  FFMA R9, R12.reuse, R7, R9 ;  /* 0x000000070c097223 */ /* 0x042fe20000000009 */
[----:B------:R-:W-:Y:S02]  /*0900*/  FFMA R27, R12, R11, R8 ;  /* 0x0000000b0c1b7223 */ /* 0x000fe40000000008 */
[----:B------:R-:W0:Y:S01]  /*0910*/  LDS.128 R12, [R25+0x20] ;  /* 0x00002000190c7984 */ /* 0x000e220000000c00 */
[----:B------:R-:W-:-:S03]  /*0920*/  FFMA R10, R17, R10, R18 ;  /* 0x0000000a110a7223 */ /* 0x000fc60000000012 */
[----:B------:R-:W1:Y:S01]  /*0930*/  LDS.128 R16, [R25+0x820] ;  /* 0x0008200019107984 */ /* 0x000e620000000c00 */
[C---:B------:R-:W-:Y:S01]  /*0940*/  FFMA R10, R4.reuse, R11, R10 ;  /* 0x0000000b040a7223 */ /* 0x040fe2000000000a */
[----:B------:R-:W-:Y:S02]  /*0950*/  FFMA R8, R4, R7, R29 ;  /* 0x0000000704087223 */ /* 0x000fe4000000001d */
[----:B------:R-:W2:Y:S04]  /*0960*/  LDS R11, [R2+0x500] ;  /* 0x00050000020b7984 */ /* 0x000ea80000000800 */
[----:B------:R-:W3:Y:S04]  /*0970*/  LDS R7, [R2+0x540] ;  /* 0x0005400002077984 */ /* 0x000ee80000000800 */
[----:B------:R-:W4:Y:S01]  /*0980*/  LDS R4, [R2+0x580] ;  /* 0x0005800002047984 */ /* 0x000f220000000800 */
[C---:B0-----:R-:W-:Y:S01]  /*0990*/  FFMA R9, R12.reuse, R6, R9 ;  /* 0x000000060c097223 */ /* 0x041fe20000000009 */
[----:B------:R-:W-:-:S02]  /*09a0*/  FFMA R29, R12, R5, R8 ;  /* 0x000000050c1d7223 */ /* 0x000fc40000000008 */
[----:B------:R-:W0:Y:S01]  /*09b0*/  LDS R12, [R2+0x5c0] ;  /* 0x0005c000020c7984 */ /* 0x000e220000000800 */
[-C--:B-1----:R-:W-:Y:S01]  /*09c0*/  FFMA R6, R6, R16.reuse, R27 ;  /* 0x0000001006067223 */ /* 0x082fe2000000001b */
[----:B------:R-:W-:Y:S01]  /*09d0*/  FFMA R5, R5, R16, R10 ;  /* 0x0000001005057223 */ /* 0x000fe2000000000a */
[C---:B------:R-:W-:Y:S02]  /*09e0*/  FFMA R8, R28.reuse, R13, R9 ;  /* 0x0000000d1c087223 */ /* 0x040fe40000000009 */
[----:B------:R-:W-:Y:S01]  /*09f0*/  FFMA R9, R28, R17, R6 ;  /* 0x000000111c097223 */ /* 0x000fe20000000006 */
[C---:B------:R-:W-:Y:S01]  /*0a00*/  FFMA R6, R26.reuse, R13, R29 ;  /* 0x0000000d1a067223 */ /* 0x040fe2000000001d */
[----:B------:R-:W-:Y:S01]  /*0a10*/  FFMA R5, R26, R17, R5 ;  /* 0x000000111a057223 */ /* 0x000fe20000000005 */
[C---:B--2---:R-:W-:Y:S01]  /*0a20*/  FFMA R29, R11.reuse, R14, R8 ;  /* 0x0000000e0b1d7223 */ /* 0x044fe20000000008 */
[----:B------:R-:W-:Y:S01]  /*0a30*/  FFMA R26, R11, R18, R9 ;  /* 0x000000120b1a7223 */ /* 0x000fe20000000009 */
[C---:B---3--:R-:W-:Y:S01]  /*0a40*/  FFMA R27, R7.reuse, R14, R6 ;  /* 0x0000000e071b7223 */ /* 0x048fe20000000006 */
[----:B------:R-:W-:Y:S01]  /*0a50*/  FFMA R16, R7, R18, R5 ;  /* 0x0000001207107223 */ /* 0x000fe20000000005 */
[----:B------:R-:W-:Y:S01]  /*0a60*/  LDS R17, [R2+0x600] ;  /* 0x0006000002117984 */ /* 0x000fe20000000800 */
[C---:B----4-:R-:W-:Y:S01]  /*0a70*/  FFMA R29, R4.reuse, R15, R29 ;  /* 0x0000000f041d7223 */ /* 0x050fe2000000001d */
[----:B------:R-:W-:-:S02]  /*0a80*/  FFMA R14, R4, R19, R26 ;  /* 0x00000013040e7223 */ /* 0x000fc4000000001a */
[----:B------:R-:W1:Y:S04]  /*0a90*/  LDS.128 R8, [R25+0x30] ;  /* 0x0000300019087984 */ /* 0x000e680000000c00 */
[----:B------:R-:W2:Y:S04]  /*0aa0*/  LDS R13, [R2+0x640] ;  /* 0x00064000020d7984 */ /* 0x000ea80000000800 */
[----:B------:R-:W3:Y:S04]  /*0ab0*/  LDS.128 R4, [R25+0x830] ;  /* 0x0008300019047984 */ /* 0x000ee80000000c00 */
[----:B------:R-:W4:Y:S01]  /*0ac0*/  LDS R18, [R2+0x6c0] ;  /* 0x0006c00002127984 */ /* 0x000f220000000800 */
[C---:B0-----:R-:W-:Y:S01]  /*0ad0*/  FFMA R26, R12.reuse, R15, R27 ;  /* 0x0000000f0c1a7223 */ /* 0x041fe2000000001b */
[----:B------:R-:W-:-:S02]  /*0ae0*/  FFMA R16, R12, R19, R16 ;  /* 0x000000130c107223 */ /* 0x000fc40000000010 */
[----:B------:R-:W-:Y:S04]  /*0af0*/  LDS R15, [R2+0x740] ;  /* 0x00074000020f7984 */ /* 0x000fe80000000800 */
[----:B------:R-:W0:Y:S04]  /*0b00*/  LDS R12, [R2+0x680] ;  /* 0x00068000020c7984 */ /* 0x000e280000000800 */
[----:B------:R-:W5:Y:S01]  /*0b10*/  LDS R19, [R2+0x700] ;  /* 0x0007000002137984 */ /* 0x000f620000000800 */
[C---:B-1----:R-:W-:Y:S01]  /*0b20*/  FFMA R29, R8.reuse, R17, R29 ;  /* 0x00000011081d7223 */ /* 0x042fe2000000001d */
[----:B--2---:R-:W-:-:S02]  /*0b30*/  FFMA R27, R8, R13, R26 ;  /* 0x0000000d081b7223 */ /* 0x004fc4000000001a */
[----:B------:R-:W1:Y:S01]  /*0b40*/  LDS R8, [R2+0x780] ;  /* 0x0007800002087984 */ /* 0x000e620000000800 */
[-C--:B---3--:R-:W-:Y:S01]  /*0b50*/  FFMA R14, R17, R4.reuse, R14 ;  /* 0x00000004110e7223 */ /* 0x088fe2000000000e */
[----:B------:R-:W-:-:S04]  /*0b60*/  FFMA R16, R13, R4, R16 ;  /* 0x000000040d107223 */ /* 0x000fc80000000010 */
[----:B----4-:R-:W-:Y:S01]  /*0b70*/  FFMA R16, R18, R5, R16 ;  /* 0x0000000512107223 */ /* 0x010fe20000000010 */
[C---:B0-----:R-:W-:Y:S01]  /*0b80*/  FFMA R4, R12.reuse, R9, R29 ;  /* 0x000000090c047223 */ /* 0x041fe2000000001d */
[----:B------:R-:W-:Y:S01]  /*0b90*/  FFMA R13, R12, R5, R14 ;  /* 0x000000050c0d7223 */ /* 0x000fe2000000000e */
[----:B------:R-:W-:Y:S01]  /*0ba0*/  FFMA R12, R18, R9, R27 ;  /* 0x00000009120c7223 */ /* 0x000fe2000000001b */
[----:B------:R-:W-:Y:S01]  /*0bb0*/  FFMA R26, R15, R6, R16 ;  /* 0x000000060f1a7223 */ /* 0x000fe20000000010 */
[----:B------:R-:W0:Y:S01]  /*0bc0*/  LDS R27, [R2+0x7c0] ;  /* 0x0007c000021b7984 */ /* 0x000e220000000800 */
[C---:B-----5:R-:W-:Y:S01]  /*0bd0*/  FFMA R29, R19.reuse, R10, R4 ;  /* 0x0000000a131d7223 */ /* 0x060fe20000000004 */
[----:B------:R-:W-:Y:S01]  /*0be0*/  FFMA R4, R19, R6, R13 ;  /* 0x0000000613047223 */ /* 0x000fe2000000000d */
[----:B------:R-:W-:Y:S01]  /*0bf0*/  FFMA R10, R15, R10, R12 ;  /* 0x0000000a0f0a7223 */ /* 0x000fe2000000000c */
[----:B------:R-:W-:Y:S04]  /*0c00*/  LDS R9, [R2+0x800] ;  /* 0x0008000002097984 */ /* 0x000fe80000000800 */
[----:B------:R-:W2:Y:S04]  /*0c10*/  LDS.128 R16, [R25+0x40] ;  /* 0x0000400019107984 */ /* 0x000ea80000000c00 */
[----:B------:R-:W3:Y:S04]  /*0c20*/  LDS R5, [R2+0x840] ;  /* 0x0008400002057984 */ /* 0x000ee80000000800 */
[----:B------:R-:W4:Y:S01]  /*0c30*/  LDS.128 R12, [R25+0x840] ;  /* 0x00084000190c7984 */ /* 0x000f220000000c00 */
[C---:B-1----:R-:W-:Y:S01]  /*0c40*/  FFMA R29, R8.reuse, R11, R29 ;  /* 0x0000000b081d7223 */ /* 0x042fe2000000001d */
[----:B------:R-:W-:-:S02]  /*0c50*/  FFMA R8, R8, R7, R4 ;  /* 0x0000000708087223 */ /* 0x000fc40000000004 */
[----:B------:R-:W1:Y:S01]  /*0c60*/  LDS R4, [R2+0x880] ;  /* 0x0008800002047984 */ /* 0x000e620000000800 */
[C---:B0-----:R-:W-:Y:S01]  /*0c70*/  FFMA R6, R27.reuse, R11, R10 ;  /* 0x0000000b1b067223 */ /* 0x041fe2000000000a */
[----:B------:R-:W-:Y:S02]  /*0c80*/  FFMA R26, R27, R7, R26 ;  /* 0x000000071b1a7223 */ /* 0x000fe4000000001a */
[----:B------:R-:W0:Y:S04]  /*0c90*/  LDS R10, [R2+0x8c0] ;  /* 0x0008c000020a7984 */ /* 0x000e280000000800 */
[----:B------:R-:W5:Y:S01]  /*0ca0*/  LDS R7, [R2+0x900] ;  /* 0x0009000002077984 */ /* 0x000f620000000800 */
[C---:B--2---:R-:W-:Y:S01]  /*0cb0*/  FFMA R29, R16.reuse, R9, R29 ;  /* 0x00000009101d7223 */ /* 0x044fe2000000001d */
[----:B---3--:R-:W-:-:S02]  /*0cc0*/  FFMA R11, R16, R5, R6 ;  /* 0x00000005100b7223 */ /* 0x008fc40000000006 */
[----:B------:R-:W2:Y:S01]  /*0cd0*/  LDS R6, [R2+0x980] ;  /* 0x0009800002067984 */ /* 0x000ea20000000800 */
[----:B----4-:R-:W-:-:S03]  /*0ce0*/  FFMA R16, R9, R12, R8 ;  /* 0x0000000c09107223 */ /* 0x010fc60000000008 */
[----:B------:R-:W3:Y:S01]  /*0cf0*/  LDS R9, [R2+0x940] ;  /* 0x0009400002097984 */ /* 0x000ee20000000800 */
[----:B------:R-:W-:Y:S01]  /*0d00*/  FFMA R26, R5, R12, R26 ;  /* 0x0000000c051a7223 */ /* 0x000fe2000000001a */
[C---:B-1----:R-:W-:Y:S01]  /*0d10*/  FFMA R8, R4.reuse, R17, R29 ;  /* 0x0000001104087223 */ /* 0x042fe2000000001d */
[----:B------:R-:W-:Y:S01]  /*0d20*/  FFMA R5, R4, R13, R16 ;  /* 0x0000000d04057223 */ /* 0x000fe20000000010 */
[----:B------:R-:W1:Y:S01]  /*0d30*/  LDS R12, [R2+0x9c0] ;  /* 0x0009c000020c7984 */ /* 0x000e620000000800 */
[C---:B0-----:R-:W-:Y:S01]  /*0d40*/  FFMA R4, R10.reuse, R17, R11 ;  /* 0x000000110a047223 */ /* 0x041fe2000000000b */
[----:B------:R-:W-:Y:S02]  /*0d50*/  FFMA R26, R10, R13, R26 ;  /* 0x0000000d0a1a7223 */ /* 0x000fe4000000001a */
[----:B------:R-:W-:Y:S01]  /*0d60*/  LDS R13, [R2+0xa40] ;  /* 0x000a4000020d7984 */ /* 0x000fe20000000800 */
[C---:B-----5:R-:W-:Y:S01]  /*0d70*/  FFMA R17, R7.reuse, R18, R8 ;  /* 0x0000001207117223 */ /* 0x060fe20000000008 */
[----:B------:R-:W-:-:S04]  /*0d80*/  FFMA R8, R7, R14, R5 ;  /* 0x0000000e07087223 */ /* 0x000fc80000000005 */
[C---:B--2---:R-:W-:Y:S01]  /*0d90*/  FFMA R27, R6.reuse, R15, R8 ;  /* 0x0000000f061b7223 */ /* 0x044fe20000000008 */
[C---:B---3--:R-:W-:Y:S01]  /*0da0*/  FFMA R29, R9.reuse, R18, R4 ;  /* 0x00000012091d7223 */ /* 0x048fe20000000004 */
[----:B------:R-:W-:Y:S02]  /*0db0*/  FFMA R18, R9, R14, R26 ;  /* 0x0000000e09127223 */ /* 0x000fe4000000001a */
[----:B------:R-:W-:Y:S04]  /*0dc0*/  LDS R14, [R2+0xa00] ;  /* 0x000a0000020e7984 */ /* 0x000fe80000000800 */
[----:B------:R-:W0:Y:S01]  /*0dd0*/  LDS.128 R8, [R25+0x50] ;  /* 0x0000500019087984 */ /* 0x000e220000000c00 */
[----:B------:R-:W-:-:S03]  /*0de0*/  FFMA R17, R6, R19, R17 ;  /* 0x0000001306117223 */ /* 0x000fc60000000011 */
[----:B------:R-:W2:Y:S01]  /*0df0*/  LDS.128 R4, [R25+0x850] ;  /* 0x0008500019047984 */ /* 0x000ea20000000c00 */
[C---:B-1----:R-:W-:Y:S01]  /*0e00*/  FFMA R16, R12.reuse, R19, R29 ;  /* 0x000000130c107223 */ /* 0x042fe2000000001d */
[----:B------:R-:W-:Y:S02]  /*0e10*/  FFMA R12, R12, R15, R18 ;  /* 0x0000000f0c0c7223 */ /* 0x000fe40000000012 */
[----:B------:R-:W1:Y:S04]  /*0e20*/  LDS R26, [R2+0xa80] ;  /* 0x000a8000021a7984 */ /* 0x000e680000000800 */
[----:B------:R-:W3:Y:S04]  /*0e30*/  LDS R18, [R2+0xac0] ;  /* 0x000ac00002127984 */ /* 0x000ee80000000800 */
[----:B------:R-:W4:Y:S04]  /*0e40*/  LDS R19, [R2+0xb00] ;  /* 0x000b000002137984 */ /* 0x000f280000000800 */
[----:B------:R-:W5:Y:S01]  /*0e50*/  LDS R15, [R2+0xb40] ;  /* 0x000b4000020f7984 */ /* 0x000f620000000800 */
[C---:B0-----:R-:W-:Y:S01]  /*0e60*/  FFMA R17, R8.reuse, R14, R17 ;  /* 0x0000000e08117223 */ /* 0x041fe20000000011 */
[----:B------:R-:W-:-:S02]  /*0e70*/  FFMA R29, R8, R13, R16 ;  /* 0x0000000d081d7223 */ /* 0x000fc40000000010 */
[----:B------:R-:W0:Y:S01]  /*0e80*/  LDS R8, [R2+0xb80] ;  /* 0x000b800002087984 */ /* 0x000e220000000800 */
[-C--:B--2---:R-:W-:Y:S01]  /*0e90*/  FFMA R16, R14, R4.reuse, R27 ;  /* 0x000000040e107223 */ /* 0x084fe2000000001b */
[----:B------:R-:W-:Y:S02]  /*0ea0*/  FFMA R13, R13, R4, R12 ;  /* 0x000000040d0d7223 */ /* 0x000fe4000000000c */
[----:B------:R-:W2:Y:S01]  /*0eb0*/  LDS R4, [R2+0xbc0] ;  /* 0x000bc00002047984 */ /* 0x000ea20000000800 */
[C---:B-1----:R-:W-:Y:S01]  /*0ec0*/  FFMA R14, R26.reuse, R9, R17 ;  /* 0x000000091a0e7223 */ /* 0x042fe20000000011 */
[----:B------:R-:W-:Y:S01]  /*0ed0*/  FFMA R17, R26, R5, R16 ;  /* 0x000000051a117223 */ /* 0x000fe20000000010 */
[C---:B---3--:R-:W-:Y:S01]  /*0ee0*/  FFMA R12, R18.reuse, R9, R29 ;  /* 0x00000009120c7223 */ /* 0x048fe2000000001d */
[----:B------:R-:W-:Y:S01]  /*0ef0*/  FFMA R13, R18, R5, R13 ;  /* 0x00000005120d7223 */ /* 0x000fe2000000000d */
[----:B------:R-:W-:Y:S01]  /*0f00*/  LDS R9, [R2+0xc00] ;  /* 0x000c000002097984 */ /* 0x000fe20000000800 */
[C---:B----4-:R-:W-:Y:S01]  /*0f10*/  FFMA R29, R19.reuse, R10, R14 ;  /* 0x0000000a131d7223 */ /* 0x050fe2000000000e */
[----:B------:R-:W-:-:S02]  /*0f20*/  FFMA R14, R19, R6, R17 ;  /* 0x00000006130e7223 */ /* 0x000fc40000000011 */
[----:B------:R-:W-:Y:S01]  /*0f30*/  LDS R5, [R2+0xc40] ;  /* 0x000c400002057984 */ /* 0x000fe20000000800 */
[C---:B-----5:R-:W-:Y:S01]  /*0f40*/  FFMA R27, R15.reuse, R10, R12 ;  /* 0x0000000a0f1b7223 */ /* 0x060fe2000000000c */
[----:B------:R-:W-:Y:S02]  /*0f50*/  FFMA R6, R15, R6, R13 ;  /* 0x000000060f067223 */ /* 0x000fe4000000000d */
[----:B------:R-:W1:Y:S04]  /*0f60*/  LDS.128 R16, [R25+0x60] ;  /* 0x0000600019107984 */ /* 0x000e680000000c00 */
[----:B------:R-:W-:Y:S01]  /*0f70*/  LDS R10, [R2+0xcc0] ;  /* 0x000cc000020a7984 */ /* 0x000fe20000000800 */
[C---:B0-----:R-:W-:Y:S01]  /*0f80*/  FFMA R29, R8.reuse, R11, R29 ;  /* 0x0000000b081d7223 */ /* 0x041fe2000000001d */
[----:B------:R-:W-:-:S02]  /*0f90*/  FFMA R8, R8, R7, R14 ;  /* 0x0000000708087223 */ /* 0x000fc4000000000e */
[----:B------:R-:W0:Y:S01]  /*0fa0*/  LDS.128 R12, [R25+0x860] ;  /* 0x00086000190c7984 */ /* 0x000e220000000c00 */
[C---:B--2---:R-:W-:Y:S01]  /*0fb0*/  FFMA R26, R4.reuse, R11, R27 ;  /* 0x0000000b041a7223 */ /* 0x044fe2000000001b */
[----:B------:R-:W-:Y:S02]  /*0fc0*/  FFMA R6, R4, R7, R6 ;  /* 0x0000000704067223 */ /* 0x000fe40000000006 */
[----:B------:R-:W2:Y:S04]  /*0fd0*/  LDS R4, [R2+0xc80] ;  /* 0x000c800002047984 */ /* 0x000ea80000000800 */
[----:B------:R-:W3:Y:S04]  /*0fe0*/  LDS R11, [R2+0xd00] ;  /* 0x000d0000020b7984 */ /* 0x000ee80000000800 */
[----:B------:R-:W4:Y:S01]  /*0ff0*/  LDS R7, [R2+0xd40] ;  /* 0x000d400002077984 */ /* 0x000f220000000800 */
[C---:B-1----:R-:W-:Y:S01]  /*1000*/  FFMA R29, R16.reuse, R9, R29 ;  /* 0x00000009101d7223 */ /* 0x042fe2000000001d */
[----:B------:R-:W-:Y:S01]  /*1010*/  FFMA R27, R16, R5, R26 ;  /* 0x00000005101b7223 */ /* 0x000fe2000000001a */
[----:B0-----:R-:W-:-:S02]  /*1020*/  FFMA R16, R9, R12, R8 ;  /* 0x0000000c09107223 */ /* 0x001fc40000000008 */
[----:B------:R-:W0:Y:S01]  /*1030*/  LDS R8, [R2+0xd80] ;  /* 0x000d800002087984 */ /* 0x000e220000000800 */
[----:B------:R-:W-:Y:S01]  /*1040*/  FFMA R12, R5, R12, R6 ;  /* 0x0000000c050c7223 */ /* 0x000fe20000000006 */
[C---:B--2---:R-:W-:Y:S01]  /*1050*/  FFMA R6, R4.reuse, R17, R29 ;  /* 0x0000001104067223 */ /* 0x044fe2000000001d */
[----:B------:R-:W-:Y:S01]  /*1060*/  FFMA R5, R4, R13, R16 ;  /* 0x0000000d04057223 */ /* 0x000fe20000000010 */
[C---:B------:R-:W-:Y:S01]  /*1070*/  FFMA R4, R10.reuse, R17, R27 ;  /* 0x000000110a047223 */ /* 0x040fe2000000001b */
[----:B------:R-:W-:Y:S01]  /*1080*/  FFMA R10, R10, R13, R12 ;  /* 0x0000000d0a0a7223 */ /* 0x000fe2000000000c */
[----:B------:R-:W1:Y:S01]  /*1090*/  LDS R16, [R2+0xdc0] ;  /* 0x000dc00002107984 */ /* 0x000e620000000800 */
[C---:B---3--:R-:W-:Y:S01]  /*10a0*/  FFMA R29, R11.reuse, R18, R6 ;  /* 0x000000120b1d7223 */ /* 0x048fe20000000006 */
[----:B------:R-:W-:Y:S01]  /*10b0*/  FFMA R12, R11, R14, R5 ;  /* 0x0000000e0b0c7223 */ /* 0x000fe20000000005 */
[C---:B----4-:R-:W-:Y:S01]  /*10c0*/  FFMA R27, R7.reuse, R18, R4 ;  /* 0x00000012071b7223 */ /* 0x050fe20000000004 */
[----:B------:R-:W-:Y:S01]  /*10d0*/  FFMA R14, R7, R14, R10 ;  /* 0x0000000e070e7223 */ /* 0x000fe2000000000a */
[----:B------:R-:W-:Y:S04]  /*10e0*/  LDS R13, [R2+0xe40] ;  /* 0x000e4000020d7984 */ /* 0x000fe80000000800 */
[----:B------:R-:W2:Y:S04]  /*10f0*/  LDS.128 R4, [R25+0x70] ;  /* 0x0000700019047984 */ /* 0x000ea80000000c00 */
[----:B------:R-:W3:Y:S04]  /*1100*/  LDS R17, [R2+0xe00] ;  /* 0x000e000002117984 */ /* 0x000ee80000000800 */
[----:B------:R-:W-:Y:S01]  /*1110*/  LDS R18, [R2+0xec0] ;  /* 0x000ec00002127984 */ /* 0x000fe20000000800 */
[C---:B0-----:R-:W-:Y:S01]  /*1120*/  FFMA R29, R8.reuse, R19, R29 ;  /* 0x00000013081d7223 */ /* 0x041fe2000000001d */
[----:B------:R-:W-:-:S02]  /*1130*/  FFMA R12, R8, R15, R12 ;  /* 0x0000000f080c7223 */ /* 0x000fc4000000000c */
[----:B------:R-:W0:Y:S01]  /*1140*/  LDS.128 R8, [R25+0x870] ;  /* 0x0008700019087984 */ /* 0x000e220000000c00 */
[C---:B-1----:R-:W-:Y:S01]  /*1150*/  FFMA R26, R16.reuse, R19, R27 ;  /* 0x00000013101a7223 */ /* 0x042fe2000000001b */
[----:B------:R-:W-:Y:S02]  /*1160*/  FFMA R16, R16, R15, R14 ;  /* 0x0000000f10107223 */ /* 0x000fe4000000000e */
[----:B------:R-:W1:Y:S04]  /*1170*/  LDS R14, [R2+0xe80] ;  /* 0x000e8000020e7984 */ /* 0x000e680000000800 */
[----:B------:R-:W4:Y:S01]  /*1180*/  LDS R15, [R2+0xf00] ;  /* 0x000f0000020f7984 */ /* 0x000f220000000800 */
[C---:B--2---:R-:W-:Y:S01]  /*1190*/  FFMA R19, R4.reuse, R13, R26 ;  /* 0x0000000d04137223 */ /* 0x044fe2000000001a */
[----:B---3--:R-:W-:-:S02]  /*11a0*/  FFMA R29, R4, R17, R29 ;  /* 0x00000011041d7223 */ /* 0x008fc4000000001d */
[----:B------:R-:W-:Y:S01]  /*11b0*/  LDS R4, [R2+0xfc0] ;  /* 0x000fc00002047984 */ /* 0x000fe20000000800 */
[----:B0-----:R-:W-:-:S03]  /*11c0*/  FFMA R26, R17, R8, R12 ;  /* 0x00000008111a7223 */ /* 0x001fc6000000000c */
[----:B------:R-:W0:Y:S04]  /*11d0*/  LDS R17, [R2+0xf40] ;  /* 0x000f400002117984 */ /* 0x000e280000000800 */
[----:B------:R-:W2:Y:S01]  /*11e0*/  LDS R12, [R2+0xf80] ;  /* 0x000f8000020c7984 */ /* 0x000ea20000000800 */
[----:B------:R-:W-:Y:S01]  /*11f0*/  UIADD3 UR7, UPT, UPT, UR5, 0x10, URZ ;  /* 0x0000001005077890 */ /* 0x000fe2000fffe0ff */
[----:B------:R-:W-:Y:S01]  /*1200*/  FFMA R16, R13, R8, R16 ;  /* 0x000000080d107223 */ /* 0x000fe20000000010 */
[C---:B-1----:R-:W-:Y:S02]  /*1210*/  FFMA R8, R14.reuse, R5, R29 ;  /* 0x000000050e087223 */ /* 0x042fe4000000001d */
[----:B------:R-:W-:Y:S01]  /*1220*/  UISETP.GE.AND UP0, UPT, UR7, UR16, UPT ;  /* 0x000000100700728c */ /* 0x000fe2000bf06270 */
[----:B------:R-:W-:Y:S01]  /*1230*/  FFMA R13, R14, R9, R26 ;  /* 0x000000090e0d7223 */ /* 0x000fe2000000001a */
[C---:B------:R-:W-:Y:S01]  /*1240*/  FFMA R14, R18.reuse, R5, R19 ;  /* 0x00000005120e7223 */ /* 0x040fe20000000013 */
[----:B------:R-:W-:Y:S01]  /*1250*/  FFMA R16, R18, R9, R16 ;  /* 0x0000000912107223 */ /* 0x000fe20000000010 */
[C---:B----4-:R-:W-:Y:S01]  /*1260*/  FFMA R9, R15.reuse, R6, R8 ;  /* 0x000000060f097223 */ /* 0x050fe20000000008 */
[----:B------:R-:W-:Y:S01]  /*1270*/  FFMA R8, R15, R10, R13 ;  /* 0x0000000a0f087223 */ /* 0x000fe2000000000d */
[----:B------:R-:W-:-:S02]  /*1280*/  IADD3 R21, PT, PT, R21, 0x20, RZ ;  /* 0x0000002015157810 */ /* 0x000fc40007ffe0ff */
[----:B------:R-:W-:Y:S02]  /*1290*/  IADD3 R20, PT, PT, R20, 0x20, RZ ;  /* 0x0000002014147810 */ /* 0x000fe40007ffe0ff */
[C---:B------:R-:W-:Y:S02]  /*12a0*/  LEA R24, R3.reuse, R24, 0x5 ;  /* 0x0000001803187211 */ /* 0x040fe400078e28ff */
[----:B------:R-:W-:Y:S01]  /*12b0*/  LEA R22, R3, R22, 0x5 ;  /* 0x0000001603167211 */ /* 0x000fe200078e28ff */
[----:B------:R-:W-:Y:S01]  /*12c0*/  UIADD3 UR5, UPT, UPT, UR5, 0x20, URZ ;  /* 0x0000002005057890 */ /* 0x000fe2000fffe0ff */
[C---:B0-----:R-:W-:Y:S01]  /*12d0*/  FFMA R27, R17.reuse, R6, R14 ;  /* 0x00000006111b7223 */ /* 0x041fe2000000000e */
[----:B------:R-:W-:Y:S01]  /*12e0*/  FFMA R16, R17, R10, R16 ;  /* 0x0000000a11107223 */ /* 0x000fe20000000010 */
[C---:B--2---:R-:W-:Y:S01]  /*12f0*/  FFMA R9, R12.reuse, R7, R9 ;  /* 0x000000070c097223 */ /* 0x044fe20000000009 */
[----:B------:R-:W-:Y:S01]  /*1300*/  FFMA R5, R12, R11, R8 ;  /* 0x0000000b0c057223 */ /* 0x000fe20000000008 */
[C---:B------:R-:W-:Y:S01]  /*1310*/  FFMA R27, R4.reuse, R7, R27 ;  /* 0x00000007041b7223 */ /* 0x040fe2000000001b */
[----:B------:R-:W-:Y:S01]  /*1320*/  FFMA R29, R4, R11, R16 ;  /* 0x0000000b041d7223 */ /* 0x000fe20000000010 */
[----:B------:R-:W-:Y:S06]  /*1330*/  BAR.SYNC.DEFER_BLOCKING 0x0 ;  /* 0x0000000000007b1d */ /* 0x000fec0000010000 */
[----:B------:R-:W-:Y:S05]  /*1340*/  BRA.U !UP0, `(.L_x_1) ;  /* 0xffffffed08b07547 */ /* 0x000fea000b83ffff */
.L_x_0:
[----:B------:R-:W0:Y:S01]  /*1350*/  S2R R3, SR_CTAID.X ;  /* 0x0000000000037919 */ /* 0x000e220000002500 */
[----:B------:R-:W1:Y:S01]  /*1360*/  LDC R2, c[0x0][0x39c] ;  /* 0x0000e700ff027b82 */ /* 0x000e620000000800 */
[----:B------:R-:W3:Y:S01]  /*1370*/  LDCU.64 UR4, c[0x0][0x390] ;  /* 0x00007200ff0477ac */ /* 0x000ee20008000a00 */
[----:B------:R-:W4:Y:S01]  /*1380*/  S2R R7, SR_TID.Y ;  /* 0x0000000000077919 */ /* 0x000f220000002200 */
[----:B------:R-:W4:Y:S01]  /*1390*/  S2R R4, SR_TID.X ;  /* 0x0000000000047919 */ /* 0x000f220000002100 */
[----:B-1----:R-:W-:Y:S01]  /*13a0*/  IMAD R0, R2, UR9, RZ ;  /* 0x0000000902007c24 */ /* 0x002fe2000f8e02ff */
[----:B0-----:R-:W-:-:S04]  /*13b0*/  SHF.L.U32 R3, R3, 0x5, RZ ;  /* 0x0000000503037819 */ /* 0x001fc800000006ff */
[----:B------:R-:W-:Y:S01]  /*13c0*/  LEA R13, P0, R0, R3, 0x5 ;  /* 0x00000003000d7211 */ /* 0x000fe200078028ff */
[----:B----4-:R-:W-:-:S03]  /*13d0*/  IMAD R4, R7, R2, R4 ;  /* 0x0000000207047224 */ /* 0x010fc600078e0204 */
[----:B------:R-:W-:Y:S02]  /*13e0*/  IADD3.X R10, PT, PT, RZ, RZ, RZ, P0, !PT ;  /* 0x000000ffff0a7210 */ /* 0x000fe400007fe4ff */
[----:B------:R-:W-:Y:S02]  /*13f0*/  LEA R3, R2, R4, 0x4 ;  /* 0x0000000402037211 */ /* 0x000fe400078e20ff */
[C---:B------:R-:W-:Y:S02]  /*1400*/  IADD3 R6, P0, PT, R4.reuse, R13, RZ ;  /* 0x0000000d04067210 */ /* 0x040fe40007f1e0ff */
[----:B------:R-:W-:Y:S02]  /*1410*/  IADD3 R0, PT, PT, R4, 0x10, RZ ;  /* 0x0000001004007810 */ /* 0x000fe40007ffe0ff */
[----:B------:R-:W-:Y:S02]  /*1420*/  IADD3 R4, PT, PT, R3, 0x10, RZ ;  /* 0x0000001003047810 */ /* 0x000fe40007ffe0ff */
[----:B------:R-:W-:-:S02]  /*1430*/  IADD3.X R11, PT, PT, RZ, R10, RZ, P0, !PT ;  /* 0x0000000aff0b7210 */ /* 0x000fc400007fe4ff */
[----:B---3--:R-:W-:Y:S02]  /*1440*/  LEA R2, P0, R6, UR4, 0x2 ;  /* 0x0000000406027c11 */ /* 0x008fe4000f8010ff */
[-C--:B------:R-:W-:Y:S02]  /*1450*/  IADD3 R7, P1, PT, R0, R13.reuse, RZ ;  /* 0x0000000d00077210 */ /* 0x080fe40007f3e0ff */
[-C--:B------:R-:W-:Y:S02]  /*1460*/  IADD3 R0, P2, PT, R3, R13.reuse, RZ ;  /* 0x0000000d03007210 */ /* 0x080fe40007f5e0ff */
[----:B------:R-:W-:Y:S02]  /*1470*/  IADD3 R4, P3, PT, R4, R13, RZ ;  /* 0x0000000d04047210 */ /* 0x000fe40007f7e0ff */
[----:B------:R-:W-:Y:S02]  /*1480*/  LEA.HI.X R3, R6, UR5, R11, 0x2, P0 ;  /* 0x0000000506037c11 */ /* 0x000fe400080f140b */
[----:B------:R-:W-:-:S02]  /*1490*/  IADD3.X R8, PT, PT, RZ, R10, RZ, P1, !PT ;  /* 0x0000000aff087210 */ /* 0x000fc40000ffe4ff */
[-C--:B------:R-:W-:Y:S01]  /*14a0*/  IADD3.X R11, PT, PT, RZ, R10.reuse, RZ, P2, !PT ;  /* 0x0000000aff0b7210 */ /* 0x080fe200017fe4ff */
[----:B--2---:R-:W-:Y:S01]  /*14b0*/  STG.E desc[UR10][R2.64], R9 ;  /* 0x0000000902007986 */ /* 0x004fe2000c10190a */
[----:B------:R-:W-:Y:S02]  /*14c0*/  IADD3.X R13, PT, PT, RZ, R10, RZ, P3, !PT ;  /* 0x0000000aff0d7210 */ /* 0x000fe40001ffe4ff */
[C---:B------:R-:W-:Y:S02]  /*14d0*/  LEA R6, P0, R7.reuse, UR4, 0x2 ;  /* 0x0000000407067c11 */ /* 0x040fe4000f8010ff */
[----:B------:R-:W-:Y:S02]  /*14e0*/  LEA R10, P1, R0, UR4, 0x2 ;  /* 0x00000004000a7c11 */ /* 0x000fe4000f8210ff */
[----:B------:R-:W-:Y:S02]  /*14f0*/  LEA R12, P2, R4, UR4, 0x2 ;  /* 0x00000004040c7c11 */ /* 0x000fe4000f8410ff */
[----:B------:R-:W-:-:S02]  /*1500*/  LEA.HI.X R7, R7, UR5, R8, 0x2, P0 ;  /* 0x0000000507077c11 */ /* 0x000fc400080f1408 */
[----:B------:R-:W-:Y:S02]  /*1510*/  LEA.HI.X R11, R0, UR5, R11, 0x2, P1 ;  /* 0x00000005000b7c11 */ /* 0x000fe400088f140b */
[----:B------:R-:W-:Y:S01]  /*1520*/  LEA.HI.X R13, R4, UR5, R13, 0x2, P2 ;  /* 0x00000005040d7c11 */ /* 0x000fe200090f140d */
[----:B------:R-:W-:Y:S04]  /*1530*/  STG.E desc[UR10][R6.64], R27 ;  /* 0x0000001b06007986 */ /* 0x000fe8000c10190a */
[----:B------:R-:W-:Y:S04]  /*1540*/  STG.E desc[UR10][R10.64], R5 ;  /* 0x000000050a007986 */ /* 0x000fe8000c10190a */
[----:B------:R-:W-:Y:S01]  /*1550*/  STG.E desc[UR10][R12.64], R29 ;  /* 0x0000001d0c007986 */ /* 0x000fe2000c10190a */
[----:B------:R-:W-:Y:S05]  /*1560*/  EXIT ;  /* 0x000000000000794d */ /* 0x000fea0003800000 */
.L_x_2:
[----:B------:R-:W-:-:S00]  /*1570*/  BRA `(.L_x_2) ;  /* 0xfffffffc00fc7947 */ /* 0x000fc0000383ffff */
[----:B------:R-:W-:-:S00]  /*1580*/  NOP ;  /* 0x0000000000007918 */ /* 0x000fc00000000000 */
[----:B------:R-:W-:-:S00]  /*1590*/  NOP ;  /* 0x0000000000007918 */ /* 0x000fc00000000000 */
[----:B------:R-:W-:-:S00]  /*15a0*/  NOP ;  /* 0x0000000000007918 */ /* 0x000fc00000000000 */
[----:B------:R-:W-:-:S00]  /*15b0*/  NOP ;  /* 0x0000000000007918 */ /* 0x000fc00000000000 */
[----:B------:R-:W-:-:S00]  /*15c0*/  NOP ;  /* 0x0000000000007918 */ /* 0x000fc00000000000 */
[----:B------:R-:W-:-:S00]  /*15d0*/  NOP ;  /* 0x0000000000007918 */ /* 0x000fc00000000000 */
[----:B------:R-:W-:-:S00]  /*15e0*/  NOP ;  /* 0x0000000000007918 */ /* 0x000fc00000000000 */
[----:B------:R-:W-:-:S00]  /*15f0*/  NOP ;  /* 0x0000000000007918 */ /* 0x000fc00000000000 */
.L_x_3:


//--------------------- .nv.shared._Z5sgemmILi16ELi2EEvPfS0_S0_iii --------------------------
	.section	.nv.shared._Z5sgemmILi16ELi2EEvPfS0_S0_iii,"aw",@nobits
	.sectionflags	@""
	.align	4
.nv.shared._Z5sgemmILi16ELi2EEvPfS0_S0_iii:
	.zero		9216


//--------------------- .nv.shared.reserved.0     --------------------------
	.section	.nv.shared.reserved.0,"aw",@nobits
	.weak		__nv_reservedSMEM_offset_0_alias
	.size		__nv_reservedSMEM_offset_0_alias, 0, 64
	.other		__nv_reservedSMEM_offset_0_alias,@"STO_CUDA_RESERVED_SHARED STV_DEFAULT"
__nv_reservedSMEM_offset_0_alias:
	.zero		0
	.zero		64


//--------------------- .nv.constant0._Z5sgemmILi16ELi2EEvPfS0_S0_iii --------------------------
	.section	.nv.constant0._Z5sgemmILi16ELi2EEvPfS0_S0_iii,"a",@progbits
	.sectionflags	@""
	.align	4
.nv.constant0._Z5sgemmILi16ELi2EEvPfS0_S0_iii:
	.zero		932


//--------------------- SYMBOLS --------------------------

	.type		.nv.reservedSmem.offset0,@object
	.size		.nv.reservedSmem.offset0,0x4
	.type		.nv.reservedSmem.cap,@object
	.size		.nv.reservedSmem.cap,0x4
